//
// Generated by NVIDIA NVVM Compiler
//
// Compiler Build ID: CL-36424714
// Cuda compilation tools, release 13.0, V13.0.88
// Based on NVVM 20.0.0
//

.version 9.0
.target sm_100
.address_size 64

	// .globl	_Z12shared_blockPfi
// _ZZ12shared_blockPfiE1s has been demoted
// _ZZ11shared_gridPfiE3var has been demoted

.visible .entry _Z12shared_blockPfi(
	.param .u64 .ptr .align 1 _Z12shared_blockPfi_param_0,
	.param .u32 _Z12shared_blockPfi_param_1
)
{
	.reg .pred 	%p<4>;
	.reg .b32 	%r<9>;
	.reg .b32 	%f<131>;
	.reg .b64 	%rd<6>;
	// demoted variable
	.shared .align 4 .f32 _ZZ12shared_blockPfiE1s;
	mov.u32 	%r3, %tid.x;
	setp.ne.s32 	%p1, %r3, 0;
	@%p1 bra 	$L__BB0_2;
	mov.b32 	%r4, 0;
	st.shared.u32 	[_ZZ12shared_blockPfiE1s], %r4;
$L__BB0_2:
	bar.sync 	0;
	mov.b32 	%r8, 0;
$L__BB0_3:
	atom.shared.add.f32 	%f1, [_ZZ12shared_blockPfiE1s], 0f3F800000;
	atom.shared.add.f32 	%f2, [_ZZ12shared_blockPfiE1s], 0fBF800000;
	atom.shared.add.f32 	%f3, [_ZZ12shared_blockPfiE1s], 0f3F800000;
	atom.shared.add.f32 	%f4, [_ZZ12shared_blockPfiE1s], 0fBF800000;
	atom.shared.add.f32 	%f5, [_ZZ12shared_blockPfiE1s], 0f3F800000;
	atom.shared.add.f32 	%f6, [_ZZ12shared_blockPfiE1s], 0fBF800000;
	atom.shared.add.f32 	%f7, [_ZZ12shared_blockPfiE1s], 0f3F800000;
	atom.shared.add.f32 	%f8, [_ZZ12shared_blockPfiE1s], 0fBF800000;
	atom.shared.add.f32 	%f9, [_ZZ12shared_blockPfiE1s], 0f3F800000;
	atom.shared.add.f32 	%f10, [_ZZ12shared_blockPfiE1s], 0fBF800000;
	atom.shared.add.f32 	%f11, [_ZZ12shared_blockPfiE1s], 0f3F800000;
	atom.shared.add.f32 	%f12, [_ZZ12shared_blockPfiE1s], 0fBF800000;
	atom.shared.add.f32 	%f13, [_ZZ12shared_blockPfiE1s], 0f3F800000;
	atom.shared.add.f32 	%f14, [_ZZ12shared_blockPfiE1s], 0fBF800000;
	atom.shared.add.f32 	%f15, [_ZZ12shared_blockPfiE1s], 0f3F800000;
	atom.shared.add.f32 	%f16, [_ZZ12shared_blockPfiE1s], 0fBF800000;
	atom.shared.add.f32 	%f17, [_ZZ12shared_blockPfiE1s], 0f3F800000;
	atom.shared.add.f32 	%f18, [_ZZ12shared_blockPfiE1s], 0fBF800000;
	atom.shared.add.f32 	%f19, [_ZZ12shared_blockPfiE1s], 0f3F800000;
	atom.shared.add.f32 	%f20, [_ZZ12shared_blockPfiE1s], 0fBF800000;
	atom.shared.add.f32 	%f21, [_ZZ12shared_blockPfiE1s], 0f3F800000;
	atom.shared.add.f32 	%f22, [_ZZ12shared_blockPfiE1s], 0fBF800000;
	atom.shared.add.f32 	%f23, [_ZZ12shared_blockPfiE1s], 0f3F800000;
	atom.shared.add.f32 	%f24, [_ZZ12shared_blockPfiE1s], 0fBF800000;
	atom.shared.add.f32 	%f25, [_ZZ12shared_blockPfiE1s], 0f3F800000;
	atom.shared.add.f32 	%f26, [_ZZ12shared_blockPfiE1s], 0fBF800000;
	atom.shared.add.f32 	%f27, [_ZZ12shared_blockPfiE1s], 0f3F800000;
	atom.shared.add.f32 	%f28, [_ZZ12shared_blockPfiE1s], 0fBF800000;
	atom.shared.add.f32 	%f29, [_ZZ12shared_blockPfiE1s], 0f3F800000;
	atom.shared.add.f32 	%f30, [_ZZ12shared_blockPfiE1s], 0fBF800000;
	atom.shared.add.f32 	%f31, [_ZZ12shared_blockPfiE1s], 0f3F800000;
	atom.shared.add.f32 	%f32, [_ZZ12shared_blockPfiE1s], 0fBF800000;
	atom.shared.add.f32 	%f33, [_ZZ12shared_blockPfiE1s], 0f3F800000;
	atom.shared.add.f32 	%f34, [_ZZ12shared_blockPfiE1s], 0fBF800000;
	atom.shared.add.f32 	%f35, [_ZZ12shared_blockPfiE1s], 0f3F800000;
	atom.shared.add.f32 	%f36, [_ZZ12shared_blockPfiE1s], 0fBF800000;
	atom.shared.add.f32 	%f37, [_ZZ12shared_blockPfiE1s], 0f3F800000;
	atom.shared.add.f32 	%f38, [_ZZ12shared_blockPfiE1s], 0fBF800000;
	atom.shared.add.f32 	%f39, [_ZZ12shared_blockPfiE1s], 0f3F800000;
	atom.shared.add.f32 	%f40, [_ZZ12shared_blockPfiE1s], 0fBF800000;
	atom.shared.add.f32 	%f41, [_ZZ12shared_blockPfiE1s], 0f3F800000;
	atom.shared.add.f32 	%f42, [_ZZ12shared_blockPfiE1s], 0fBF800000;
	atom.shared.add.f32 	%f43, [_ZZ12shared_blockPfiE1s], 0f3F800000;
	atom.shared.add.f32 	%f44, [_ZZ12shared_blockPfiE1s], 0fBF800000;
	atom.shared.add.f32 	%f45, [_ZZ12shared_blockPfiE1s], 0f3F800000;
	atom.shared.add.f32 	%f46, [_ZZ12shared_blockPfiE1s], 0fBF800000;
	atom.shared.add.f32 	%f47, [_ZZ12shared_blockPfiE1s], 0f3F800000;
	atom.shared.add.f32 	%f48, [_ZZ12shared_blockPfiE1s], 0fBF800000;
	atom.shared.add.f32 	%f49, [_ZZ12shared_blockPfiE1s], 0f3F800000;
	atom.shared.add.f32 	%f50, [_ZZ12shared_blockPfiE1s], 0fBF800000;
	atom.shared.add.f32 	%f51, [_ZZ12shared_blockPfiE1s], 0f3F800000;
	atom.shared.add.f32 	%f52, [_ZZ12shared_blockPfiE1s], 0fBF800000;
	atom.shared.add.f32 	%f53, [_ZZ12shared_blockPfiE1s], 0f3F800000;
	atom.shared.add.f32 	%f54, [_ZZ12shared_blockPfiE1s], 0fBF800000;
	atom.shared.add.f32 	%f55, [_ZZ12shared_blockPfiE1s], 0f3F800000;
	atom.shared.add.f32 	%f56, [_ZZ12shared_blockPfiE1s], 0fBF800000;
	atom.shared.add.f32 	%f57, [_ZZ12shared_blockPfiE1s], 0f3F800000;
	atom.shared.add.f32 	%f58, [_ZZ12shared_blockPfiE1s], 0fBF800000;
	atom.shared.add.f32 	%f59, [_ZZ12shared_blockPfiE1s], 0f3F800000;
	atom.shared.add.f32 	%f60, [_ZZ12shared_blockPfiE1s], 0fBF800000;
	atom.shared.add.f32 	%f61, [_ZZ12shared_blockPfiE1s], 0f3F800000;
	atom.shared.add.f32 	%f62, [_ZZ12shared_blockPfiE1s], 0fBF800000;
	atom.shared.add.f32 	%f63, [_ZZ12shared_blockPfiE1s], 0f3F800000;
	atom.shared.add.f32 	%f64, [_ZZ12shared_blockPfiE1s], 0fBF800000;
	atom.shared.add.f32 	%f65, [_ZZ12shared_blockPfiE1s], 0f3F800000;
	atom.shared.add.f32 	%f66, [_ZZ12shared_blockPfiE1s], 0fBF800000;
	atom.shared.add.f32 	%f67, [_ZZ12shared_blockPfiE1s], 0f3F800000;
	atom.shared.add.f32 	%f68, [_ZZ12shared_blockPfiE1s], 0fBF800000;
	atom.shared.add.f32 	%f69, [_ZZ12shared_blockPfiE1s], 0f3F800000;
	atom.shared.add.f32 	%f70, [_ZZ12shared_blockPfiE1s], 0fBF800000;
	atom.shared.add.f32 	%f71, [_ZZ12shared_blockPfiE1s], 0f3F800000;
	atom.shared.add.f32 	%f72, [_ZZ12shared_blockPfiE1s], 0fBF800000;
	atom.shared.add.f32 	%f73, [_ZZ12shared_blockPfiE1s], 0f3F800000;
	atom.shared.add.f32 	%f74, [_ZZ12shared_blockPfiE1s], 0fBF800000;
	atom.shared.add.f32 	%f75, [_ZZ12shared_blockPfiE1s], 0f3F800000;
	atom.shared.add.f32 	%f76, [_ZZ12shared_blockPfiE1s], 0fBF800000;
	atom.shared.add.f32 	%f77, [_ZZ12shared_blockPfiE1s], 0f3F800000;
	atom.shared.add.f32 	%f78, [_ZZ12shared_blockPfiE1s], 0fBF800000;
	atom.shared.add.f32 	%f79, [_ZZ12shared_blockPfiE1s], 0f3F800000;
	atom.shared.add.f32 	%f80, [_ZZ12shared_blockPfiE1s], 0fBF800000;
	atom.shared.add.f32 	%f81, [_ZZ12shared_blockPfiE1s], 0f3F800000;
	atom.shared.add.f32 	%f82, [_ZZ12shared_blockPfiE1s], 0fBF800000;
	atom.shared.add.f32 	%f83, [_ZZ12shared_blockPfiE1s], 0f3F800000;
	atom.shared.add.f32 	%f84, [_ZZ12shared_blockPfiE1s], 0fBF800000;
	atom.shared.add.f32 	%f85, [_ZZ12shared_blockPfiE1s], 0f3F800000;
	atom.shared.add.f32 	%f86, [_ZZ12shared_blockPfiE1s], 0fBF800000;
	atom.shared.add.f32 	%f87, [_ZZ12shared_blockPfiE1s], 0f3F800000;
	atom.shared.add.f32 	%f88, [_ZZ12shared_blockPfiE1s], 0fBF800000;
	atom.shared.add.f32 	%f89, [_ZZ12shared_blockPfiE1s], 0f3F800000;
	atom.shared.add.f32 	%f90, [_ZZ12shared_blockPfiE1s], 0fBF800000;
	atom.shared.add.f32 	%f91, [_ZZ12shared_blockPfiE1s], 0f3F800000;
	atom.shared.add.f32 	%f92, [_ZZ12shared_blockPfiE1s], 0fBF800000;
	atom.shared.add.f32 	%f93, [_ZZ12shared_blockPfiE1s], 0f3F800000;
	atom.shared.add.f32 	%f94, [_ZZ12shared_blockPfiE1s], 0fBF800000;
	atom.shared.add.f32 	%f95, [_ZZ12shared_blockPfiE1s], 0f3F800000;
	atom.shared.add.f32 	%f96, [_ZZ12shared_blockPfiE1s], 0fBF800000;
	atom.shared.add.f32 	%f97, [_ZZ12shared_blockPfiE1s], 0f3F800000;
	atom.shared.add.f32 	%f98, [_ZZ12shared_blockPfiE1s], 0fBF800000;
	atom.shared.add.f32 	%f99, [_ZZ12shared_blockPfiE1s], 0f3F800000;
	atom.shared.add.f32 	%f100, [_ZZ12shared_blockPfiE1s], 0fBF800000;
	atom.shared.add.f32 	%f101, [_ZZ12shared_blockPfiE1s], 0f3F800000;
	atom.shared.add.f32 	%f102, [_ZZ12shared_blockPfiE1s], 0fBF800000;
	atom.shared.add.f32 	%f103, [_ZZ12shared_blockPfiE1s], 0f3F800000;
	atom.shared.add.f32 	%f104, [_ZZ12shared_blockPfiE1s], 0fBF800000;
	atom.shared.add.f32 	%f105, [_ZZ12shared_blockPfiE1s], 0f3F800000;
	atom.shared.add.f32 	%f106, [_ZZ12shared_blockPfiE1s], 0fBF800000;
	atom.shared.add.f32 	%f107, [_ZZ12shared_blockPfiE1s], 0f3F800000;
	atom.shared.add.f32 	%f108, [_ZZ12shared_blockPfiE1s], 0fBF800000;
	atom.shared.add.f32 	%f109, [_ZZ12shared_blockPfiE1s], 0f3F800000;
	atom.shared.add.f32 	%f110, [_ZZ12shared_blockPfiE1s], 0fBF800000;
	atom.shared.add.f32 	%f111, [_ZZ12shared_blockPfiE1s], 0f3F800000;
	atom.shared.add.f32 	%f112, [_ZZ12shared_blockPfiE1s], 0fBF800000;
	atom.shared.add.f32 	%f113, [_ZZ12shared_blockPfiE1s], 0f3F800000;
	atom.shared.add.f32 	%f114, [_ZZ12shared_blockPfiE1s], 0fBF800000;
	atom.shared.add.f32 	%f115, [_ZZ12shared_blockPfiE1s], 0f3F800000;
	atom.shared.add.f32 	%f116, [_ZZ12shared_blockPfiE1s], 0fBF800000;
	atom.shared.add.f32 	%f117, [_ZZ12shared_blockPfiE1s], 0f3F800000;
	atom.shared.add.f32 	%f118, [_ZZ12shared_blockPfiE1s], 0fBF800000;
	atom.shared.add.f32 	%f119, [_ZZ12shared_blockPfiE1s], 0f3F800000;
	atom.shared.add.f32 	%f120, [_ZZ12shared_blockPfiE1s], 0fBF800000;
	atom.shared.add.f32 	%f121, [_ZZ12shared_blockPfiE1s], 0f3F800000;
	atom.shared.add.f32 	%f122, [_ZZ12shared_blockPfiE1s], 0fBF800000;
	atom.shared.add.f32 	%f123, [_ZZ12shared_blockPfiE1s], 0f3F800000;
	atom.shared.add.f32 	%f124, [_ZZ12shared_blockPfiE1s], 0fBF800000;
	atom.shared.add.f32 	%f125, [_ZZ12shared_blockPfiE1s], 0f3F800000;
	atom.shared.add.f32 	%f126, [_ZZ12shared_blockPfiE1s], 0fBF800000;
	atom.shared.add.f32 	%f127, [_ZZ12shared_blockPfiE1s], 0f3F800000;
	atom.shared.add.f32 	%f128, [_ZZ12shared_blockPfiE1s], 0fBF800000;
	add.s32 	%r8, %r8, 64;
	setp.ne.s32 	%p2, %r8, 200000;
	@%p2 bra 	$L__BB0_3;
	mov.u32 	%r6, %tid.x;
	setp.ne.s32 	%p3, %r6, 0;
	atom.shared.add.f32 	%f129, [_ZZ12shared_blockPfiE1s], 0f3F800000;
	bar.sync 	0;
	@%p3 bra 	$L__BB0_6;
	ld.param.u64 	%rd5, [_Z12shared_blockPfi_param_0];
	ld.shared.f32 	%f130, [_ZZ12shared_blockPfiE1s];
	mov.u32 	%r7, %ctaid.x;
	cvta.to.global.u64 	%rd2, %rd5;
	mul.wide.u32 	%rd3, %r7, 4;
	add.s64 	%rd4, %rd2, %rd3;
	st.global.f32 	[%rd4], %f130;
$L__BB0_6:
	ret;

}
	// .globl	_Z12global_blockPfi
.visible .entry _Z12global_blockPfi(
	.param .u64 .ptr .align 1 _Z12global_blockPfi_param_0,
	.param .u32 _Z12global_blockPfi_param_1
)
{
	.reg .pred 	%p<2>;
	.reg .b32 	%r<6>;
	.reg .b32 	%f<130>;
	.reg .b64 	%rd<6>;

	mov.b32 	%r5, 0;
	mov.u32 	%r4, %ctaid.x;
	mul.wide.u32 	%rd4, %r4, 4;
$L__BB1_1:
	ld.param.u64 	%rd5, [_Z12global_blockPfi_param_0];
	cvta.to.global.u64 	%rd3, %rd5;
	add.s64 	%rd1, %rd3, %rd4;
	atom.global.add.f32 	%f1, [%rd1], 0f3F800000;
	atom.global.add.f32 	%f2, [%rd1], 0fBF800000;
	atom.global.add.f32 	%f3, [%rd1], 0f3F800000;
	atom.global.add.f32 	%f4, [%rd1], 0fBF800000;
	atom.global.add.f32 	%f5, [%rd1], 0f3F800000;
	atom.global.add.f32 	%f6, [%rd1], 0fBF800000;
	atom.global.add.f32 	%f7, [%rd1], 0f3F800000;
	atom.global.add.f32 	%f8, [%rd1], 0fBF800000;
	atom.global.add.f32 	%f9, [%rd1], 0f3F800000;
	atom.global.add.f32 	%f10, [%rd1], 0fBF800000;
	atom.global.add.f32 	%f11, [%rd1], 0f3F800000;
	atom.global.add.f32 	%f12, [%rd1], 0fBF800000;
	atom.global.add.f32 	%f13, [%rd1], 0f3F800000;
	atom.global.add.f32 	%f14, [%rd1], 0fBF800000;
	atom.global.add.f32 	%f15, [%rd1], 0f3F800000;
	atom.global.add.f32 	%f16, [%rd1], 0fBF800000;
	atom.global.add.f32 	%f17, [%rd1], 0f3F800000;
	atom.global.add.f32 	%f18, [%rd1], 0fBF800000;
	atom.global.add.f32 	%f19, [%rd1], 0f3F800000;
	atom.global.add.f32 	%f20, [%rd1], 0fBF800000;
	atom.global.add.f32 	%f21, [%rd1], 0f3F800000;
	atom.global.add.f32 	%f22, [%rd1], 0fBF800000;
	atom.global.add.f32 	%f23, [%rd1], 0f3F800000;
	atom.global.add.f32 	%f24, [%rd1], 0fBF800000;
	atom.global.add.f32 	%f25, [%rd1], 0f3F800000;
	atom.global.add.f32 	%f26, [%rd1], 0fBF800000;
	atom.global.add.f32 	%f27, [%rd1], 0f3F800000;
	atom.global.add.f32 	%f28, [%rd1], 0fBF800000;
	atom.global.add.f32 	%f29, [%rd1], 0f3F800000;
	atom.global.add.f32 	%f30, [%rd1], 0fBF800000;
	atom.global.add.f32 	%f31, [%rd1], 0f3F800000;
	atom.global.add.f32 	%f32, [%rd1], 0fBF800000;
	atom.global.add.f32 	%f33, [%rd1], 0f3F800000;
	atom.global.add.f32 	%f34, [%rd1], 0fBF800000;
	atom.global.add.f32 	%f35, [%rd1], 0f3F800000;
	atom.global.add.f32 	%f36, [%rd1], 0fBF800000;
	atom.global.add.f32 	%f37, [%rd1], 0f3F800000;
	atom.global.add.f32 	%f38, [%rd1], 0fBF800000;
	atom.global.add.f32 	%f39, [%rd1], 0f3F800000;
	atom.global.add.f32 	%f40, [%rd1], 0fBF800000;
	atom.global.add.f32 	%f41, [%rd1], 0f3F800000;
	atom.global.add.f32 	%f42, [%rd1], 0fBF800000;
	atom.global.add.f32 	%f43, [%rd1], 0f3F800000;
	atom.global.add.f32 	%f44, [%rd1], 0fBF800000;
	atom.global.add.f32 	%f45, [%rd1], 0f3F800000;
	atom.global.add.f32 	%f46, [%rd1], 0fBF800000;
	atom.global.add.f32 	%f47, [%rd1], 0f3F800000;
	atom.global.add.f32 	%f48, [%rd1], 0fBF800000;
	atom.global.add.f32 	%f49, [%rd1], 0f3F800000;
	atom.global.add.f32 	%f50, [%rd1], 0fBF800000;
	atom.global.add.f32 	%f51, [%rd1], 0f3F800000;
	atom.global.add.f32 	%f52, [%rd1], 0fBF800000;
	atom.global.add.f32 	%f53, [%rd1], 0f3F800000;
	atom.global.add.f32 	%f54, [%rd1], 0fBF800000;
	atom.global.add.f32 	%f55, [%rd1], 0f3F800000;
	atom.global.add.f32 	%f56, [%rd1], 0fBF800000;
	atom.global.add.f32 	%f57, [%rd1], 0f3F800000;
	atom.global.add.f32 	%f58, [%rd1], 0fBF800000;
	atom.global.add.f32 	%f59, [%rd1], 0f3F800000;
	atom.global.add.f32 	%f60, [%rd1], 0fBF800000;
	atom.global.add.f32 	%f61, [%rd1], 0f3F800000;
	atom.global.add.f32 	%f62, [%rd1], 0fBF800000;
	atom.global.add.f32 	%f63, [%rd1], 0f3F800000;
	atom.global.add.f32 	%f64, [%rd1], 0fBF800000;
	atom.global.add.f32 	%f65, [%rd1], 0f3F800000;
	atom.global.add.f32 	%f66, [%rd1], 0fBF800000;
	atom.global.add.f32 	%f67, [%rd1], 0f3F800000;
	atom.global.add.f32 	%f68, [%rd1], 0fBF800000;
	atom.global.add.f32 	%f69, [%rd1], 0f3F800000;
	atom.global.add.f32 	%f70, [%rd1], 0fBF800000;
	atom.global.add.f32 	%f71, [%rd1], 0f3F800000;
	atom.global.add.f32 	%f72, [%rd1], 0fBF800000;
	atom.global.add.f32 	%f73, [%rd1], 0f3F800000;
	atom.global.add.f32 	%f74, [%rd1], 0fBF800000;
	atom.global.add.f32 	%f75, [%rd1], 0f3F800000;
	atom.global.add.f32 	%f76, [%rd1], 0fBF800000;
	atom.global.add.f32 	%f77, [%rd1], 0f3F800000;
	atom.global.add.f32 	%f78, [%rd1], 0fBF800000;
	atom.global.add.f32 	%f79, [%rd1], 0f3F800000;
	atom.global.add.f32 	%f80, [%rd1], 0fBF800000;
	atom.global.add.f32 	%f81, [%rd1], 0f3F800000;
	atom.global.add.f32 	%f82, [%rd1], 0fBF800000;
	atom.global.add.f32 	%f83, [%rd1], 0f3F800000;
	atom.global.add.f32 	%f84, [%rd1], 0fBF800000;
	atom.global.add.f32 	%f85, [%rd1], 0f3F800000;
	atom.global.add.f32 	%f86, [%rd1], 0fBF800000;
	atom.global.add.f32 	%f87, [%rd1], 0f3F800000;
	atom.global.add.f32 	%f88, [%rd1], 0fBF800000;
	atom.global.add.f32 	%f89, [%rd1], 0f3F800000;
	atom.global.add.f32 	%f90, [%rd1], 0fBF800000;
	atom.global.add.f32 	%f91, [%rd1], 0f3F800000;
	atom.global.add.f32 	%f92, [%rd1], 0fBF800000;
	atom.global.add.f32 	%f93, [%rd1], 0f3F800000;
	atom.global.add.f32 	%f94, [%rd1], 0fBF800000;
	atom.global.add.f32 	%f95, [%rd1], 0f3F800000;
	atom.global.add.f32 	%f96, [%rd1], 0fBF800000;
	atom.global.add.f32 	%f97, [%rd1], 0f3F800000;
	atom.global.add.f32 	%f98, [%rd1], 0fBF800000;
	atom.global.add.f32 	%f99, [%rd1], 0f3F800000;
	atom.global.add.f32 	%f100, [%rd1], 0fBF800000;
	atom.global.add.f32 	%f101, [%rd1], 0f3F800000;
	atom.global.add.f32 	%f102, [%rd1], 0fBF800000;
	atom.global.add.f32 	%f103, [%rd1], 0f3F800000;
	atom.global.add.f32 	%f104, [%rd1], 0fBF800000;
	atom.global.add.f32 	%f105, [%rd1], 0f3F800000;
	atom.global.add.f32 	%f106, [%rd1], 0fBF800000;
	atom.global.add.f32 	%f107, [%rd1], 0f3F800000;
	atom.global.add.f32 	%f108, [%rd1], 0fBF800000;
	atom.global.add.f32 	%f109, [%rd1], 0f3F800000;
	atom.global.add.f32 	%f110, [%rd1], 0fBF800000;
	atom.global.add.f32 	%f111, [%rd1], 0f3F800000;
	atom.global.add.f32 	%f112, [%rd1], 0fBF800000;
	atom.global.add.f32 	%f113, [%rd1], 0f3F800000;
	atom.global.add.f32 	%f114, [%rd1], 0fBF800000;
	atom.global.add.f32 	%f115, [%rd1], 0f3F800000;
	atom.global.add.f32 	%f116, [%rd1], 0fBF800000;
	atom.global.add.f32 	%f117, [%rd1], 0f3F800000;
	atom.global.add.f32 	%f118, [%rd1], 0fBF800000;
	atom.global.add.f32 	%f119, [%rd1], 0f3F800000;
	atom.global.add.f32 	%f120, [%rd1], 0fBF800000;
	atom.global.add.f32 	%f121, [%rd1], 0f3F800000;
	atom.global.add.f32 	%f122, [%rd1], 0fBF800000;
	atom.global.add.f32 	%f123, [%rd1], 0f3F800000;
	atom.global.add.f32 	%f124, [%rd1], 0fBF800000;
	atom.global.add.f32 	%f125, [%rd1], 0f3F800000;
	atom.global.add.f32 	%f126, [%rd1], 0fBF800000;
	atom.global.add.f32 	%f127, [%rd1], 0f3F800000;
	atom.global.add.f32 	%f128, [%rd1], 0fBF800000;
	add.s32 	%r5, %r5, 64;
	setp.ne.s32 	%p1, %r5, 200000;
	@%p1 bra 	$L__BB1_1;
	atom.global.add.f32 	%f129, [%rd1], 0f3F800000;
	ret;

}
	// .globl	_Z11shared_gridPfi
.visible .entry _Z11shared_gridPfi(
	.param .u64 .ptr .align 1 _Z11shared_gridPfi_param_0,
	.param .u32 _Z11shared_gridPfi_param_1
)
{
	.reg .pred 	%p<4>;
	.reg .b32 	%r<8>;
	.reg .b32 	%f<132>;
	.reg .b64 	%rd<4>;
	// demoted variable
	.shared .align 4 .f32 _ZZ11shared_gridPfiE3var;
	mov.u32 	%r3, %tid.x;
	setp.ne.s32 	%p1, %r3, 0;
	@%p1 bra 	$L__BB2_2;
	mov.b32 	%r4, 0;
	st.shared.u32 	[_ZZ11shared_gridPfiE3var], %r4;
$L__BB2_2:
	bar.sync 	0;
	mov.b32 	%r7, 0;
$L__BB2_3:
	atom.shared.add.f32 	%f1, [_ZZ11shared_gridPfiE3var], 0f3F800000;
	atom.shared.add.f32 	%f2, [_ZZ11shared_gridPfiE3var], 0fBF800000;
	atom.shared.add.f32 	%f3, [_ZZ11shared_gridPfiE3var], 0f3F800000;
	atom.shared.add.f32 	%f4, [_ZZ11shared_gridPfiE3var], 0fBF800000;
	atom.shared.add.f32 	%f5, [_ZZ11shared_gridPfiE3var], 0f3F800000;
	atom.shared.add.f32 	%f6, [_ZZ11shared_gridPfiE3var], 0fBF800000;
	atom.shared.add.f32 	%f7, [_ZZ11shared_gridPfiE3var], 0f3F800000;
	atom.shared.add.f32 	%f8, [_ZZ11shared_gridPfiE3var], 0fBF800000;
	atom.shared.add.f32 	%f9, [_ZZ11shared_gridPfiE3var], 0f3F800000;
	atom.shared.add.f32 	%f10, [_ZZ11shared_gridPfiE3var], 0fBF800000;
	atom.shared.add.f32 	%f11, [_ZZ11shared_gridPfiE3var], 0f3F800000;
	atom.shared.add.f32 	%f12, [_ZZ11shared_gridPfiE3var], 0fBF800000;
	atom.shared.add.f32 	%f13, [_ZZ11shared_gridPfiE3var], 0f3F800000;
	atom.shared.add.f32 	%f14, [_ZZ11shared_gridPfiE3var], 0fBF800000;
	atom.shared.add.f32 	%f15, [_ZZ11shared_gridPfiE3var], 0f3F800000;
	atom.shared.add.f32 	%f16, [_ZZ11shared_gridPfiE3var], 0fBF800000;
	atom.shared.add.f32 	%f17, [_ZZ11shared_gridPfiE3var], 0f3F800000;
	atom.shared.add.f32 	%f18, [_ZZ11shared_gridPfiE3var], 0fBF800000;
	atom.shared.add.f32 	%f19, [_ZZ11shared_gridPfiE3var], 0f3F800000;
	atom.shared.add.f32 	%f20, [_ZZ11shared_gridPfiE3var], 0fBF800000;
	atom.shared.add.f32 	%f21, [_ZZ11shared_gridPfiE3var], 0f3F800000;
	atom.shared.add.f32 	%f22, [_ZZ11shared_gridPfiE3var], 0fBF800000;
	atom.shared.add.f32 	%f23, [_ZZ11shared_gridPfiE3var], 0f3F800000;
	atom.shared.add.f32 	%f24, [_ZZ11shared_gridPfiE3var], 0fBF800000;
	atom.shared.add.f32 	%f25, [_ZZ11shared_gridPfiE3var], 0f3F800000;
	atom.shared.add.f32 	%f26, [_ZZ11shared_gridPfiE3var], 0fBF800000;
	atom.shared.add.f32 	%f27, [_ZZ11shared_gridPfiE3var], 0f3F800000;
	atom.shared.add.f32 	%f28, [_ZZ11shared_gridPfiE3var], 0fBF800000;
	atom.shared.add.f32 	%f29, [_ZZ11shared_gridPfiE3var], 0f3F800000;
	atom.shared.add.f32 	%f30, [_ZZ11shared_gridPfiE3var], 0fBF800000;
	atom.shared.add.f32 	%f31, [_ZZ11shared_gridPfiE3var], 0f3F800000;
	atom.shared.add.f32 	%f32, [_ZZ11shared_gridPfiE3var], 0fBF800000;
	atom.shared.add.f32 	%f33, [_ZZ11shared_gridPfiE3var], 0f3F800000;
	atom.shared.add.f32 	%f34, [_ZZ11shared_gridPfiE3var], 0fBF800000;
	atom.shared.add.f32 	%f35, [_ZZ11shared_gridPfiE3var], 0f3F800000;
	atom.shared.add.f32 	%f36, [_ZZ11shared_gridPfiE3var], 0fBF800000;
	atom.shared.add.f32 	%f37, [_ZZ11shared_gridPfiE3var], 0f3F800000;
	atom.shared.add.f32 	%f38, [_ZZ11shared_gridPfiE3var], 0fBF800000;
	atom.shared.add.f32 	%f39, [_ZZ11shared_gridPfiE3var], 0f3F800000;
	atom.shared.add.f32 	%f40, [_ZZ11shared_gridPfiE3var], 0fBF800000;
	atom.shared.add.f32 	%f41, [_ZZ11shared_gridPfiE3var], 0f3F800000;
	atom.shared.add.f32 	%f42, [_ZZ11shared_gridPfiE3var], 0fBF800000;
	atom.shared.add.f32 	%f43, [_ZZ11shared_gridPfiE3var], 0f3F800000;
	atom.shared.add.f32 	%f44, [_ZZ11shared_gridPfiE3var], 0fBF800000;
	atom.shared.add.f32 	%f45, [_ZZ11shared_gridPfiE3var], 0f3F800000;
	atom.shared.add.f32 	%f46, [_ZZ11shared_gridPfiE3var], 0fBF800000;
	atom.shared.add.f32 	%f47, [_ZZ11shared_gridPfiE3var], 0f3F800000;
	atom.shared.add.f32 	%f48, [_ZZ11shared_gridPfiE3var], 0fBF800000;
	atom.shared.add.f32 	%f49, [_ZZ11shared_gridPfiE3var], 0f3F800000;
	atom.shared.add.f32 	%f50, [_ZZ11shared_gridPfiE3var], 0fBF800000;
	atom.shared.add.f32 	%f51, [_ZZ11shared_gridPfiE3var], 0f3F800000;
	atom.shared.add.f32 	%f52, [_ZZ11shared_gridPfiE3var], 0fBF800000;
	atom.shared.add.f32 	%f53, [_ZZ11shared_gridPfiE3var], 0f3F800000;
	atom.shared.add.f32 	%f54, [_ZZ11shared_gridPfiE3var], 0fBF800000;
	atom.shared.add.f32 	%f55, [_ZZ11shared_gridPfiE3var], 0f3F800000;
	atom.shared.add.f32 	%f56, [_ZZ11shared_gridPfiE3var], 0fBF800000;
	atom.shared.add.f32 	%f57, [_ZZ11shared_gridPfiE3var], 0f3F800000;
	atom.shared.add.f32 	%f58, [_ZZ11shared_gridPfiE3var], 0fBF800000;
	atom.shared.add.f32 	%f59, [_ZZ11shared_gridPfiE3var], 0f3F800000;
	atom.shared.add.f32 	%f60, [_ZZ11shared_gridPfiE3var], 0fBF800000;
	atom.shared.add.f32 	%f61, [_ZZ11shared_gridPfiE3var], 0f3F800000;
	atom.shared.add.f32 	%f62, [_ZZ11shared_gridPfiE3var], 0fBF800000;
	atom.shared.add.f32 	%f63, [_ZZ11shared_gridPfiE3var], 0f3F800000;
	atom.shared.add.f32 	%f64, [_ZZ11shared_gridPfiE3var], 0fBF800000;
	atom.shared.add.f32 	%f65, [_ZZ11shared_gridPfiE3var], 0f3F800000;
	atom.shared.add.f32 	%f66, [_ZZ11shared_gridPfiE3var], 0fBF800000;
	atom.shared.add.f32 	%f67, [_ZZ11shared_gridPfiE3var], 0f3F800000;
	atom.shared.add.f32 	%f68, [_ZZ11shared_gridPfiE3var], 0fBF800000;
	atom.shared.add.f32 	%f69, [_ZZ11shared_gridPfiE3var], 0f3F800000;
	atom.shared.add.f32 	%f70, [_ZZ11shared_gridPfiE3var], 0fBF800000;
	atom.shared.add.f32 	%f71, [_ZZ11shared_gridPfiE3var], 0f3F800000;
	atom.shared.add.f32 	%f72, [_ZZ11shared_gridPfiE3var], 0fBF800000;
	atom.shared.add.f32 	%f73, [_ZZ11shared_gridPfiE3var], 0f3F800000;
	atom.shared.add.f32 	%f74, [_ZZ11shared_gridPfiE3var], 0fBF800000;
	atom.shared.add.f32 	%f75, [_ZZ11shared_gridPfiE3var], 0f3F800000;
	atom.shared.add.f32 	%f76, [_ZZ11shared_gridPfiE3var], 0fBF800000;
	atom.shared.add.f32 	%f77, [_ZZ11shared_gridPfiE3var], 0f3F800000;
	atom.shared.add.f32 	%f78, [_ZZ11shared_gridPfiE3var], 0fBF800000;
	atom.shared.add.f32 	%f79, [_ZZ11shared_gridPfiE3var], 0f3F800000;
	atom.shared.add.f32 	%f80, [_ZZ11shared_gridPfiE3var], 0fBF800000;
	atom.shared.add.f32 	%f81, [_ZZ11shared_gridPfiE3var], 0f3F800000;
	atom.shared.add.f32 	%f82, [_ZZ11shared_gridPfiE3var], 0fBF800000;
	atom.shared.add.f32 	%f83, [_ZZ11shared_gridPfiE3var], 0f3F800000;
	atom.shared.add.f32 	%f84, [_ZZ11shared_gridPfiE3var], 0fBF800000;
	atom.shared.add.f32 	%f85, [_ZZ11shared_gridPfiE3var], 0f3F800000;
	atom.shared.add.f32 	%f86, [_ZZ11shared_gridPfiE3var], 0fBF800000;
	atom.shared.add.f32 	%f87, [_ZZ11shared_gridPfiE3var], 0f3F800000;
	atom.shared.add.f32 	%f88, [_ZZ11shared_gridPfiE3var], 0fBF800000;
	atom.shared.add.f32 	%f89, [_ZZ11shared_gridPfiE3var], 0f3F800000;
	atom.shared.add.f32 	%f90, [_ZZ11shared_gridPfiE3var], 0fBF800000;
	atom.shared.add.f32 	%f91, [_ZZ11shared_gridPfiE3var], 0f3F800000;
	atom.shared.add.f32 	%f92, [_ZZ11shared_gridPfiE3var], 0fBF800000;
	atom.shared.add.f32 	%f93, [_ZZ11shared_gridPfiE3var], 0f3F800000;
	atom.shared.add.f32 	%f94, [_ZZ11shared_gridPfiE3var], 0fBF800000;
	atom.shared.add.f32 	%f95, [_ZZ11shared_gridPfiE3var], 0f3F800000;
	atom.shared.add.f32 	%f96, [_ZZ11shared_gridPfiE3var], 0fBF800000;
	atom.shared.add.f32 	%f97, [_ZZ11shared_gridPfiE3var], 0f3F800000;
	atom.shared.add.f32 	%f98, [_ZZ11shared_gridPfiE3var], 0fBF800000;
	atom.shared.add.f32 	%f99, [_ZZ11shared_gridPfiE3var], 0f3F800000;
	atom.shared.add.f32 	%f100, [_ZZ11shared_gridPfiE3var], 0fBF800000;
	atom.shared.add.f32 	%f101, [_ZZ11shared_gridPfiE3var], 0f3F800000;
	atom.shared.add.f32 	%f102, [_ZZ11shared_gridPfiE3var], 0fBF800000;
	atom.shared.add.f32 	%f103, [_ZZ11shared_gridPfiE3var], 0f3F800000;
	atom.shared.add.f32 	%f104, [_ZZ11shared_gridPfiE3var], 0fBF800000;
	atom.shared.add.f32 	%f105, [_ZZ11shared_gridPfiE3var], 0f3F800000;
	atom.shared.add.f32 	%f106, [_ZZ11shared_gridPfiE3var], 0fBF800000;
	atom.shared.add.f32 	%f107, [_ZZ11shared_gridPfiE3var], 0f3F800000;
	atom.shared.add.f32 	%f108, [_ZZ11shared_gridPfiE3var], 0fBF800000;
	atom.shared.add.f32 	%f109, [_ZZ11shared_gridPfiE3var], 0f3F800000;
	atom.shared.add.f32 	%f110, [_ZZ11shared_gridPfiE3var], 0fBF800000;
	atom.shared.add.f32 	%f111, [_ZZ11shared_gridPfiE3var], 0f3F800000;
	atom.shared.add.f32 	%f112, [_ZZ11shared_gridPfiE3var], 0fBF800000;
	atom.shared.add.f32 	%f113, [_ZZ11shared_gridPfiE3var], 0f3F800000;
	atom.shared.add.f32 	%f114, [_ZZ11shared_gridPfiE3var], 0fBF800000;
	atom.shared.add.f32 	%f115, [_ZZ11shared_gridPfiE3var], 0f3F800000;
	atom.shared.add.f32 	%f116, [_ZZ11shared_gridPfiE3var], 0fBF800000;
	atom.shared.add.f32 	%f117, [_ZZ11shared_gridPfiE3var], 0f3F800000;
	atom.shared.add.f32 	%f118, [_ZZ11shared_gridPfiE3var], 0fBF800000;
	atom.shared.add.f32 	%f119, [_ZZ11shared_gridPfiE3var], 0f3F800000;
	atom.shared.add.f32 	%f120, [_ZZ11shared_gridPfiE3var], 0fBF800000;
	atom.shared.add.f32 	%f121, [_ZZ11shared_gridPfiE3var], 0f3F800000;
	atom.shared.add.f32 	%f122, [_ZZ11shared_gridPfiE3var], 0fBF800000;
	atom.shared.add.f32 	%f123, [_ZZ11shared_gridPfiE3var], 0f3F800000;
	atom.shared.add.f32 	%f124, [_ZZ11shared_gridPfiE3var], 0fBF800000;
	atom.shared.add.f32 	%f125, [_ZZ11shared_gridPfiE3var], 0f3F800000;
	atom.shared.add.f32 	%f126, [_ZZ11shared_gridPfiE3var], 0fBF800000;
	atom.shared.add.f32 	%f127, [_ZZ11shared_gridPfiE3var], 0f3F800000;
	atom.shared.add.f32 	%f128, [_ZZ11shared_gridPfiE3var], 0fBF800000;
	add.s32 	%r7, %r7, 64;
	setp.ne.s32 	%p2, %r7, 200000;
	@%p2 bra 	$L__BB2_3;
	mov.u32 	%r6, %tid.x;
	setp.ne.s32 	%p3, %r6, 0;
	atom.shared.add.f32 	%f129, [_ZZ11shared_gridPfiE3var], 0f3F800000;
	bar.sync 	0;
	@%p3 bra 	$L__BB2_6;
	ld.param.u64 	%rd3, [_Z11shared_gridPfi_param_0];
	ld.shared.f32 	%f130, [_ZZ11shared_gridPfiE3var];
	cvta.to.global.u64 	%rd2, %rd3;
	atom.global.add.f32 	%f131, [%rd2], %f130;
$L__BB2_6:
	ret;

}
	// .globl	_Z11global_gridPfi
.visible .entry _Z11global_gridPfi(
	.param .u64 .ptr .align 1 _Z11global_gridPfi_param_0,
	.param .u32 _Z11global_gridPfi_param_1
)
{
	.reg .pred 	%p<2>;
	.reg .b32 	%r<5>;
	.reg .b32 	%f<130>;
	.reg .b64 	%rd<4>;

	mov.b32 	%r4, 0;
$L__BB3_1:
	ld.param.u64 	%rd3, [_Z11global_gridPfi_param_0];
	cvta.to.global.u64 	%rd1, %rd3;
	atom.global.add.f32 	%f1, [%rd1], 0f3F800000;
	atom.global.add.f32 	%f2, [%rd1], 0fBF800000;
	atom.global.add.f32 	%f3, [%rd1], 0f3F800000;
	atom.global.add.f32 	%f4, [%rd1], 0fBF800000;
	atom.global.add.f32 	%f5, [%rd1], 0f3F800000;
	atom.global.add.f32 	%f6, [%rd1], 0fBF800000;
	atom.global.add.f32 	%f7, [%rd1], 0f3F800000;
	atom.global.add.f32 	%f8, [%rd1], 0fBF800000;
	atom.global.add.f32 	%f9, [%rd1], 0f3F800000;
	atom.global.add.f32 	%f10, [%rd1], 0fBF800000;
	atom.global.add.f32 	%f11, [%rd1], 0f3F800000;
	atom.global.add.f32 	%f12, [%rd1], 0fBF800000;
	atom.global.add.f32 	%f13, [%rd1], 0f3F800000;
	atom.global.add.f32 	%f14, [%rd1], 0fBF800000;
	atom.global.add.f32 	%f15, [%rd1], 0f3F800000;
	atom.global.add.f32 	%f16, [%rd1], 0fBF800000;
	atom.global.add.f32 	%f17, [%rd1], 0f3F800000;
	atom.global.add.f32 	%f18, [%rd1], 0fBF800000;
	atom.global.add.f32 	%f19, [%rd1], 0f3F800000;
	atom.global.add.f32 	%f20, [%rd1], 0fBF800000;
	atom.global.add.f32 	%f21, [%rd1], 0f3F800000;
	atom.global.add.f32 	%f22, [%rd1], 0fBF800000;
	atom.global.add.f32 	%f23, [%rd1], 0f3F800000;
	atom.global.add.f32 	%f24, [%rd1], 0fBF800000;
	atom.global.add.f32 	%f25, [%rd1], 0f3F800000;
	atom.global.add.f32 	%f26, [%rd1], 0fBF800000;
	atom.global.add.f32 	%f27, [%rd1], 0f3F800000;
	atom.global.add.f32 	%f28, [%rd1], 0fBF800000;
	atom.global.add.f32 	%f29, [%rd1], 0f3F800000;
	atom.global.add.f32 	%f30, [%rd1], 0fBF800000;
	atom.global.add.f32 	%f31, [%rd1], 0f3F800000;
	atom.global.add.f32 	%f32, [%rd1], 0fBF800000;
	atom.global.add.f32 	%f33, [%rd1], 0f3F800000;
	atom.global.add.f32 	%f34, [%rd1], 0fBF800000;
	atom.global.add.f32 	%f35, [%rd1], 0f3F800000;
	atom.global.add.f32 	%f36, [%rd1], 0fBF800000;
	atom.global.add.f32 	%f37, [%rd1], 0f3F800000;
	atom.global.add.f32 	%f38, [%rd1], 0fBF800000;
	atom.global.add.f32 	%f39, [%rd1], 0f3F800000;
	atom.global.add.f32 	%f40, [%rd1], 0fBF800000;
	atom.global.add.f32 	%f41, [%rd1], 0f3F800000;
	atom.global.add.f32 	%f42, [%rd1], 0fBF800000;
	atom.global.add.f32 	%f43, [%rd1], 0f3F800000;
	atom.global.add.f32 	%f44, [%rd1], 0fBF800000;
	atom.global.add.f32 	%f45, [%rd1], 0f3F800000;
	atom.global.add.f32 	%f46, [%rd1], 0fBF800000;
	atom.global.add.f32 	%f47, [%rd1], 0f3F800000;
	atom.global.add.f32 	%f48, [%rd1], 0fBF800000;
	atom.global.add.f32 	%f49, [%rd1], 0f3F800000;
	atom.global.add.f32 	%f50, [%rd1], 0fBF800000;
	atom.global.add.f32 	%f51, [%rd1], 0f3F800000;
	atom.global.add.f32 	%f52, [%rd1], 0fBF800000;
	atom.global.add.f32 	%f53, [%rd1], 0f3F800000;
	atom.global.add.f32 	%f54, [%rd1], 0fBF800000;
	atom.global.add.f32 	%f55, [%rd1], 0f3F800000;
	atom.global.add.f32 	%f56, [%rd1], 0fBF800000;
	atom.global.add.f32 	%f57, [%rd1], 0f3F800000;
	atom.global.add.f32 	%f58, [%rd1], 0fBF800000;
	atom.global.add.f32 	%f59, [%rd1], 0f3F800000;
	atom.global.add.f32 	%f60, [%rd1], 0fBF800000;
	atom.global.add.f32 	%f61, [%rd1], 0f3F800000;
	atom.global.add.f32 	%f62, [%rd1], 0fBF800000;
	atom.global.add.f32 	%f63, [%rd1], 0f3F800000;
	atom.global.add.f32 	%f64, [%rd1], 0fBF800000;
	atom.global.add.f32 	%f65, [%rd1], 0f3F800000;
	atom.global.add.f32 	%f66, [%rd1], 0fBF800000;
	atom.global.add.f32 	%f67, [%rd1], 0f3F800000;
	atom.global.add.f32 	%f68, [%rd1], 0fBF800000;
	atom.global.add.f32 	%f69, [%rd1], 0f3F800000;
	atom.global.add.f32 	%f70, [%rd1], 0fBF800000;
	atom.global.add.f32 	%f71, [%rd1], 0f3F800000;
	atom.global.add.f32 	%f72, [%rd1], 0fBF800000;
	atom.global.add.f32 	%f73, [%rd1], 0f3F800000;
	atom.global.add.f32 	%f74, [%rd1], 0fBF800000;
	atom.global.add.f32 	%f75, [%rd1], 0f3F800000;
	atom.global.add.f32 	%f76, [%rd1], 0fBF800000;
	atom.global.add.f32 	%f77, [%rd1], 0f3F800000;
	atom.global.add.f32 	%f78, [%rd1], 0fBF800000;
	atom.global.add.f32 	%f79, [%rd1], 0f3F800000;
	atom.global.add.f32 	%f80, [%rd1], 0fBF800000;
	atom.global.add.f32 	%f81, [%rd1], 0f3F800000;
	atom.global.add.f32 	%f82, [%rd1], 0fBF800000;
	atom.global.add.f32 	%f83, [%rd1], 0f3F800000;
	atom.global.add.f32 	%f84, [%rd1], 0fBF800000;
	atom.global.add.f32 	%f85, [%rd1], 0f3F800000;
	atom.global.add.f32 	%f86, [%rd1], 0fBF800000;
	atom.global.add.f32 	%f87, [%rd1], 0f3F800000;
	atom.global.add.f32 	%f88, [%rd1], 0fBF800000;
	atom.global.add.f32 	%f89, [%rd1], 0f3F800000;
	atom.global.add.f32 	%f90, [%rd1], 0fBF800000;
	atom.global.add.f32 	%f91, [%rd1], 0f3F800000;
	atom.global.add.f32 	%f92, [%rd1], 0fBF800000;
	atom.global.add.f32 	%f93, [%rd1], 0f3F800000;
	atom.global.add.f32 	%f94, [%rd1], 0fBF800000;
	atom.global.add.f32 	%f95, [%rd1], 0f3F800000;
	atom.global.add.f32 	%f96, [%rd1], 0fBF800000;
	atom.global.add.f32 	%f97, [%rd1], 0f3F800000;
	atom.global.add.f32 	%f98, [%rd1], 0fBF800000;
	atom.global.add.f32 	%f99, [%rd1], 0f3F800000;
	atom.global.add.f32 	%f100, [%rd1], 0fBF800000;
	atom.global.add.f32 	%f101, [%rd1], 0f3F800000;
	atom.global.add.f32 	%f102, [%rd1], 0fBF800000;
	atom.global.add.f32 	%f103, [%rd1], 0f3F800000;
	atom.global.add.f32 	%f104, [%rd1], 0fBF800000;
	atom.global.add.f32 	%f105, [%rd1], 0f3F800000;
	atom.global.add.f32 	%f106, [%rd1], 0fBF800000;
	atom.global.add.f32 	%f107, [%rd1], 0f3F800000;
	atom.global.add.f32 	%f108, [%rd1], 0fBF800000;
	atom.global.add.f32 	%f109, [%rd1], 0f3F800000;
	atom.global.add.f32 	%f110, [%rd1], 0fBF800000;
	atom.global.add.f32 	%f111, [%rd1], 0f3F800000;
	atom.global.add.f32 	%f112, [%rd1], 0fBF800000;
	atom.global.add.f32 	%f113, [%rd1], 0f3F800000;
	atom.global.add.f32 	%f114, [%rd1], 0fBF800000;
	atom.global.add.f32 	%f115, [%rd1], 0f3F800000;
	atom.global.add.f32 	%f116, [%rd1], 0fBF800000;
	atom.global.add.f32 	%f117, [%rd1], 0f3F800000;
	atom.global.add.f32 	%f118, [%rd1], 0fBF800000;
	atom.global.add.f32 	%f119, [%rd1], 0f3F800000;
	atom.global.add.f32 	%f120, [%rd1], 0fBF800000;
	atom.global.add.f32 	%f121, [%rd1], 0f3F800000;
	atom.global.add.f32 	%f122, [%rd1], 0fBF800000;
	atom.global.add.f32 	%f123, [%rd1], 0f3F800000;
	atom.global.add.f32 	%f124, [%rd1], 0fBF800000;
	atom.global.add.f32 	%f125, [%rd1], 0f3F800000;
	atom.global.add.f32 	%f126, [%rd1], 0fBF800000;
	atom.global.add.f32 	%f127, [%rd1], 0f3F800000;
	atom.global.add.f32 	%f128, [%rd1], 0fBF800000;
	add.s32 	%r4, %r4, 64;
	setp.ne.s32 	%p1, %r4, 200000;
	@%p1 bra 	$L__BB3_1;
	atom.global.add.f32 	%f129, [%rd1], 0f3F800000;
	ret;

}


// ===== COMPILED SASS (sm_100) =====

	.target	sm_100

	.elftype	@"ET_EXEC"


//--------------------- .note.nv.tkinfo           --------------------------
	.section	.note.nv.tkinfo,"",@"SHT_NOTE"
	.sectionflags	@"SHF_NOTE_NV_TKINFO"
	.tkinfo
        /*0018*/ 	.word	0x00000002
        /*0030*/ 	.string	""
        /*0030*/ 	.string	"ptxas"
        /*0030*/ 	.string	"Cuda compilation tools, release 13.0, V13.0.88"
        /*0030*/ 	.string	"Build cuda_13.0.r13.0/compiler.36424714_0"
        /*0030*/ 	.string	"-arch sm_100 -m 64 "



//--------------------- .note.nv.cuinfo           --------------------------
	.section	.note.nv.cuinfo,"",@"SHT_NOTE"
	.sectionflags	@"SHF_NOTE_NV_CUINFO"
        /*0018*/ 	.short	0x0002
        /*001a*/ 	.short	0x0064
        /*001c*/ 	.short	0x0082
	.zero		2


//--------------------- .nv.info                  --------------------------
	.section	.nv.info,"",@"SHT_CUDA_INFO"
	.align	4


	//----- nvinfo : EIATTR_REGCOUNT
	.align		4
        /*0000*/ 	.byte	0x04, 0x2f
        /*0002*/ 	.short	(.L_1 - .L_0)
	.align		4
.L_0:
        /*0004*/ 	.word	index@(_Z12shared_blockPfi)
        /*0008*/ 	.word	0x0000000a


	//----- nvinfo : EIATTR_FRAME_SIZE
	.align		4
.L_1:
        /*000c*/ 	.byte	0x04, 0x11
        /*000e*/ 	.short	(.L_3 - .L_2)
	.align		4
.L_2:
        /*0010*/ 	.word	index@(_Z12shared_blockPfi)
        /*0014*/ 	.word	0x00000000


	//----- nvinfo : EIATTR_REGCOUNT
	.align		4
.L_3:
        /*0018*/ 	.byte	0x04, 0x2f
        /*001a*/ 	.short	(.L_5 - .L_4)
	.align		4
.L_4:
        /*001c*/ 	.word	index@(_Z12global_blockPfi)
        /*0020*/ 	.word	0x0000000e


	//----- nvinfo : EIATTR_FRAME_SIZE
	.align		4
.L_5:
        /*0024*/ 	.byte	0x04, 0x11
        /*0026*/ 	.short	(.L_7 - .L_6)
	.align		4
.L_6:
        /*0028*/ 	.word	index@(_Z12global_blockPfi)
        /*002c*/ 	.word	0x00000000


	//----- nvinfo : EIATTR_REGCOUNT
	.align		4
.L_7:
        /*0030*/ 	.byte	0x04, 0x2f
        /*0032*/ 	.short	(.L_9 - .L_8)
	.align		4
.L_8:
        /*0034*/ 	.word	index@(_Z11shared_gridPfi)
        /*0038*/ 	.word	0x00000008


	//----- nvinfo : EIATTR_FRAME_SIZE
	.align		4
.L_9:
        /*003c*/ 	.byte	0x04, 0x11
        /*003e*/ 	.short	(.L_11 - .L_10)
	.align		4
.L_10:
        /*0040*/ 	.word	index@(_Z11shared_gridPfi)
        /*0044*/ 	.word	0x00000000


	//----- nvinfo : EIATTR_REGCOUNT
	.align		4
.L_11:
        /*0048*/ 	.byte	0x04, 0x2f
        /*004a*/ 	.short	(.L_13 - .L_12)
	.align		4
.L_12:
        /*004c*/ 	.word	index@(_Z11global_gridPfi)
        /*0050*/ 	.word	0x0000000a


	//----- nvinfo : EIATTR_FRAME_SIZE
	.align		4
.L_13:
        /*0054*/ 	.byte	0x04, 0x11
        /*0056*/ 	.short	(.L_15 - .L_14)
	.align		4
.L_14:
        /*0058*/ 	.word	index@(_Z11global_gridPfi)
        /*005c*/ 	.word	0x00000000


	//----- nvinfo : EIATTR_MIN_STACK_SIZE
	.align		4
.L_15:
        /*0060*/ 	.byte	0x04, 0x12
        /*0062*/ 	.short	(.L_17 - .L_16)
	.align		4
.L_16:
        /*0064*/ 	.word	index@(_Z11global_gridPfi)
        /*0068*/ 	.word	0x00000000


	//----- nvinfo : EIATTR_MIN_STACK_SIZE
	.align		4
.L_17:
        /*006c*/ 	.byte	0x04, 0x12
        /*006e*/ 	.short	(.L_19 - .L_18)
	.align		4
.L_18:
        /*0070*/ 	.word	index@(_Z11shared_gridPfi)
        /*0074*/ 	.word	0x00000000


	//----- nvinfo : EIATTR_MIN_STACK_SIZE
	.align		4
.L_19:
        /*0078*/ 	.byte	0x04, 0x12
        /*007a*/ 	.short	(.L_21 - .L_20)
	.align		4
.L_20:
        /*007c*/ 	.word	index@(_Z12global_blockPfi)
        /*0080*/ 	.word	0x00000000


	//----- nvinfo : EIATTR_MIN_STACK_SIZE
	.align		4
.L_21:
        /*0084*/ 	.byte	0x04, 0x12
        /*0086*/ 	.short	(.L_23 - .L_22)
	.align		4
.L_22:
        /*0088*/ 	.word	index@(_Z12shared_blockPfi)
        /*008c*/ 	.word	0x00000000
.L_23:


//--------------------- .nv.compat                --------------------------
	.section	.nv.compat,"",@"SHT_CUDA_COMPAT_INFO"
	.align	4
        /*0000*/ 	.byte	0x02, 0x09, 0x00, 0x00, 0x02, 0x02, 0x01, 0x00, 0x02, 0x05, 0x05, 0x00, 0x03, 0x07, 0x01, 0x01
        /*0010*/ 	.byte	0x02, 0x03, 0x00, 0x00, 0x02, 0x06, 0x01, 0x00, 0x04, 0x0b, 0x08, 0x00, 0x09, 0x00, 0x00, 0x00
        /*0020*/ 	.byte	0x00, 0x00, 0x00, 0x00


//--------------------- .nv.info._Z11global_gridPfi --------------------------
	.section	.nv.info._Z11global_gridPfi,"",@"SHT_CUDA_INFO"
	.sectionflags	@""
	.align	4


	//----- nvinfo : EIATTR_CUDA_API_VERSION
	.align		4
        /*0000*/ 	.byte	0x04, 0x37
        /*0002*/ 	.short	(.L_25 - .L_24)
.L_24:
        /*0004*/ 	.word	0x00000082


	//----- nvinfo : EIATTR_KPARAM_INFO
	.align		4
.L_25:
        /*0008*/ 	.byte	0x04, 0x17
        /*000a*/ 	.short	(.L_27 - .L_26)
.L_26:
        /*000c*/ 	.word	0x00000000
        /*0010*/ 	.short	0x0001
        /*0012*/ 	.short	0x0008
        /*0014*/ 	.byte	0x00, 0xf0, 0x11, 0x00


	//----- nvinfo : EIATTR_KPARAM_INFO
	.align		4
.L_27:
        /*0018*/ 	.byte	0x04, 0x17
        /*001a*/ 	.short	(.L_29 - .L_28)
.L_28:
        /*001c*/ 	.word	0x00000000
        /*0020*/ 	.short	0x0000
        /*0022*/ 	.short	0x0000
        /*0024*/ 	.byte	0x00, 0xf5, 0x21, 0x00


	//----- nvinfo : EIATTR_SPARSE_MMA_MASK
	.align		4
.L_29:
        /*0028*/ 	.byte	0x03, 0x50
        /*002a*/ 	.short	0x0000


	//----- nvinfo : EIATTR_MAXREG_COUNT
	.align		4
        /*002c*/ 	.byte	0x03, 0x1b
        /*002e*/ 	.short	0x00ff


	//----- nvinfo : EIATTR_MERCURY_ISA_VERSION
	.align		4
        /*0030*/ 	.byte	0x03, 0x5f
        /*0032*/ 	.short	0x0101


	//----- nvinfo : EIATTR_VRC_CTA_INIT_COUNT
	.align		4
        /*0034*/ 	.byte	0x02, 0x4a
	.zero		1
	.zero		1


	//----- nvinfo : EIATTR_EXIT_INSTR_OFFSETS
	.align		4
        /*0038*/ 	.byte	0x04, 0x1c
        /*003a*/ 	.short	(.L_31 - .L_30)


	//   ....[0]....
.L_30:
        /*003c*/ 	.word	0x000008a0


	//----- nvinfo : EIATTR_CBANK_PARAM_SIZE
	.align		4
.L_31:
        /*0040*/ 	.byte	0x03, 0x19
        /*0042*/ 	.short	0x000c


	//----- nvinfo : EIATTR_PARAM_CBANK
	.align		4
        /*0044*/ 	.byte	0x04, 0x0a
        /*0046*/ 	.short	(.L_33 - .L_32)
	.align		4
.L_32:
        /*0048*/ 	.word	index@(.nv.constant0._Z11global_gridPfi)
        /*004c*/ 	.short	0x0380
        /*004e*/ 	.short	0x000c


	//----- nvinfo : EIATTR_SW_WAR
	.align		4
.L_33:
        /*0050*/ 	.byte	0x04, 0x36
        /*0052*/ 	.short	(.L_35 - .L_34)
.L_34:
        /*0054*/ 	.word	0x00000008
.L_35:


//--------------------- .nv.info._Z11shared_gridPfi --------------------------
	.section	.nv.info._Z11shared_gridPfi,"",@"SHT_CUDA_INFO"
	.sectionflags	@""
	.align	4


	//----- nvinfo : EIATTR_CUDA_API_VERSION
	.align		4
        /*0000*/ 	.byte	0x04, 0x37
        /*0002*/ 	.short	(.L_37 - .L_36)
.L_36:
        /*0004*/ 	.word	0x00000082


	//----- nvinfo : EIATTR_KPARAM_INFO
	.align		4
.L_37:
        /*0008*/ 	.byte	0x04, 0x17
        /*000a*/ 	.short	(.L_39 - .L_38)
.L_38:
        /*000c*/ 	.word	0x00000000
        /*0010*/ 	.short	0x0001
        /*0012*/ 	.short	0x0008
        /*0014*/ 	.byte	0x00, 0xf0, 0x11, 0x00


	//----- nvinfo : EIATTR_KPARAM_INFO
	.align		4
.L_39:
        /*0018*/ 	.byte	0x04, 0x17
        /*001a*/ 	.short	(.L_41 - .L_40)
.L_40:
        /*001c*/ 	.word	0x00000000
        /*0020*/ 	.short	0x0000
        /*0022*/ 	.short	0x0000
        /*0024*/ 	.byte	0x00, 0xf5, 0x21, 0x00


	//----- nvinfo : EIATTR_SPARSE_MMA_MASK
	.align		4
.L_41:
        /*0028*/ 	.byte	0x03, 0x50
        /*002a*/ 	.short	0x0000


	//----- nvinfo : EIATTR_MAXREG_COUNT
	.align		4
        /*002c*/ 	.byte	0x03, 0x1b
        /*002e*/ 	.short	0x00ff


	//----- nvinfo : EIATTR_NUM_BARRIERS
	.align		4
        /*0030*/ 	.byte	0x02, 0x4c
        /*0032*/ 	.byte	0x01
	.zero		1


	//----- nvinfo : EIATTR_MERCURY_ISA_VERSION
	.align		4
        /*0034*/ 	.byte	0x03, 0x5f
        /*0036*/ 	.short	0x0101


	//----- nvinfo : EIATTR_VRC_CTA_INIT_COUNT
	.align		4
        /*0038*/ 	.byte	0x02, 0x4a
	.zero		1
	.zero		1


	//----- nvinfo : EIATTR_EXIT_INSTR_OFFSETS
	.align		4
        /*003c*/ 	.byte	0x04, 0x1c
        /*003e*/ 	.short	(.L_43 - .L_42)


	//   ....[0]....
.L_42:
        /*0040*/ 	.word	0x000039a0


	//   ....[1]....
        /*0044*/ 	.word	0x000039f0


	//----- nvinfo : EIATTR_CRS_STACK_SIZE
	.align		4
.L_43:
        /*0048*/ 	.byte	0x04, 0x1e
        /*004a*/ 	.short	(.L_45 - .L_44)
.L_44:
        /*004c*/ 	.word	0x00000000


	//----- nvinfo : EIATTR_CBANK_PARAM_SIZE
	.align		4
.L_45:
        /*0050*/ 	.byte	0x03, 0x19
        /*0052*/ 	.short	0x000c


	//----- nvinfo : EIATTR_PARAM_CBANK
	.align		4
        /*0054*/ 	.byte	0x04, 0x0a
        /*0056*/ 	.short	(.L_47 - .L_46)
	.align		4
.L_46:
        /*0058*/ 	.word	index@(.nv.constant0._Z11shared_gridPfi)
        /*005c*/ 	.short	0x0380
        /*005e*/ 	.short	0x000c


	//----- nvinfo : EIATTR_SW_WAR
	.align		4
.L_47:
        /*0060*/ 	.byte	0x04, 0x36
        /*0062*/ 	.short	(.L_49 - .L_48)
.L_48:
        /*0064*/ 	.word	0x00000008
.L_49:


//--------------------- .nv.info._Z12global_blockPfi --------------------------
	.section	.nv.info._Z12global_blockPfi,"",@"SHT_CUDA_INFO"
	.sectionflags	@""
	.align	4


	//----- nvinfo : EIATTR_CUDA_API_VERSION
	.align		4
        /*0000*/ 	.byte	0x04, 0x37
        /*0002*/ 	.short	(.L_51 - .L_50)
.L_50:
        /*0004*/ 	.word	0x00000082


	//----- nvinfo : EIATTR_KPARAM_INFO
	.align		4
.L_51:
        /*0008*/ 	.byte	0x04, 0x17
        /*000a*/ 	.short	(.L_53 - .L_52)
.L_52:
        /*000c*/ 	.word	0x00000000
        /*0010*/ 	.short	0x0001
        /*0012*/ 	.short	0x0008
        /*0014*/ 	.byte	0x00, 0xf0, 0x11, 0x00


	//----- nvinfo : EIATTR_KPARAM_INFO
	.align		4
.L_53:
        /*0018*/ 	.byte	0x04, 0x17
        /*001a*/ 	.short	(.L_55 - .L_54)
.L_54:
        /*001c*/ 	.word	0x00000000
        /*0020*/ 	.short	0x0000
        /*0022*/ 	.short	0x0000
        /*0024*/ 	.byte	0x00, 0xf5, 0x21, 0x00


	//----- nvinfo : EIATTR_SPARSE_MMA_MASK
	.align		4
.L_55:
        /*0028*/ 	.byte	0x03, 0x50
        /*002a*/ 	.short	0x0000


	//----- nvinfo : EIATTR_MAXREG_COUNT
	.align		4
        /*002c*/ 	.byte	0x03, 0x1b
        /*002e*/ 	.short	0x00ff


	//----- nvinfo : EIATTR_MERCURY_ISA_VERSION
	.align		4
        /*0030*/ 	.byte	0x03, 0x5f
        /*0032*/ 	.short	0x0101


	//----- nvinfo : EIATTR_VRC_CTA_INIT_COUNT
	.align		4
        /*0034*/ 	.byte	0x02, 0x4a
	.zero		1
	.zero		1


	//----- nvinfo : EIATTR_EXIT_INSTR_OFFSETS
	.align		4
        /*0038*/ 	.byte	0x04, 0x1c
        /*003a*/ 	.short	(.L_57 - .L_56)


	//   ....[0]....
.L_56:
        /*003c*/ 	.word	0x000008c0


	//----- nvinfo : EIATTR_CBANK_PARAM_SIZE
	.align		4
.L_57:
        /*0040*/ 	.byte	0x03, 0x19
        /*0042*/ 	.short	0x000c


	//----- nvinfo : EIATTR_PARAM_CBANK
	.align		4
        /*0044*/ 	.byte	0x04, 0x0a
        /*0046*/ 	.short	(.L_59 - .L_58)
	.align		4
.L_58:
        /*0048*/ 	.word	index@(.nv.constant0._Z12global_blockPfi)
        /*004c*/ 	.short	0x0380
        /*004e*/ 	.short	0x000c


	//----- nvinfo : EIATTR_SW_WAR
	.align		4
.L_59:
        /*0050*/ 	.byte	0x04, 0x36
        /*0052*/ 	.short	(.L_61 - .L_60)
.L_60:
        /*0054*/ 	.word	0x00000008
.L_61:


//--------------------- .nv.info._Z12shared_blockPfi --------------------------
	.section	.nv.info._Z12shared_blockPfi,"",@"SHT_CUDA_INFO"
	.sectionflags	@""
	.align	4


	//----- nvinfo : EIATTR_CUDA_API_VERSION
	.align		4
        /*0000*/ 	.byte	0x04, 0x37
        /*0002*/ 	.short	(.L_63 - .L_62)
.L_62:
        /*0004*/ 	.word	0x00000082


	//----- nvinfo : EIATTR_KPARAM_INFO
	.align		4
.L_63:
        /*0008*/ 	.byte	0x04, 0x17
        /*000a*/ 	.short	(.L_65 - .L_64)
.L_64:
        /*000c*/ 	.word	0x00000000
        /*0010*/ 	.short	0x0001
        /*0012*/ 	.short	0x0008
        /*0014*/ 	.byte	0x00, 0xf0, 0x11, 0x00


	//----- nvinfo : EIATTR_KPARAM_INFO
	.align		4
.L_65:
        /*0018*/ 	.byte	0x04, 0x17
        /*001a*/ 	.short	(.L_67 - .L_66)
.L_66:
        /*001c*/ 	.word	0x00000000
        /*0020*/ 	.short	0x0000
        /*0022*/ 	.short	0x0000
        /*0024*/ 	.byte	0x00, 0xf5, 0x21, 0x00


	//----- nvinfo : EIATTR_SPARSE_MMA_MASK
	.align		4
.L_67:
        /*0028*/ 	.byte	0x03, 0x50
        /*002a*/ 	.short	0x0000


	//----- nvinfo : EIATTR_MAXREG_COUNT
	.align		4
        /*002c*/ 	.byte	0x03, 0x1b
        /*002e*/ 	.short	0x00ff


	//----- nvinfo : EIATTR_NUM_BARRIERS
	.align		4
        /*0030*/ 	.byte	0x02, 0x4c
        /*0032*/ 	.byte	0x01
	.zero		1


	//----- nvinfo : EIATTR_MERCURY_ISA_VERSION
	.align		4
        /*0034*/ 	.byte	0x03, 0x5f
        /*0036*/ 	.short	0x0101


	//----- nvinfo : EIATTR_VRC_CTA_INIT_COUNT
	.align		4
        /*0038*/ 	.byte	0x02, 0x4a
	.zero		1
	.zero		1


	//----- nvinfo : EIATTR_EXIT_INSTR_OFFSETS
	.align		4
        /*003c*/ 	.byte	0x04, 0x1c
        /*003e*/ 	.short	(.L_69 - .L_68)


	//   ....[0]....
.L_68:
        /*0040*/ 	.word	0x000039a0


	//   ....[1]....
        /*0044*/ 	.word	0x00003a10


	//----- nvinfo : EIATTR_CRS_STACK_SIZE
	.align		4
.L_69:
        /*0048*/ 	.byte	0x04, 0x1e
        /*004a*/ 	.short	(.L_71 - .L_70)
.L_70:
        /*004c*/ 	.word	0x00000000


	//----- nvinfo : EIATTR_CBANK_PARAM_SIZE
	.align		4
.L_71:
        /*0050*/ 	.byte	0x03, 0x19
        /*0052*/ 	.short	0x000c


	//----- nvinfo : EIATTR_PARAM_CBANK
	.align		4
        /*0054*/ 	.byte	0x04, 0x0a
        /*0056*/ 	.short	(.L_73 - .L_72)
	.align		4
.L_72:
        /*0058*/ 	.word	index@(.nv.constant0._Z12shared_blockPfi)
        /*005c*/ 	.short	0x0380
        /*005e*/ 	.short	0x000c


	//----- nvinfo : EIATTR_SW_WAR
	.align		4
.L_73:
        /*0060*/ 	.byte	0x04, 0x36
        /*0062*/ 	.short	(.L_75 - .L_74)
.L_74:
        /*0064*/ 	.word	0x00000008
.L_75:


//--------------------- .nv.callgraph             --------------------------
	.section	.nv.callgraph,"",@"SHT_CUDA_CALLGRAPH"
	.align	4
	.sectionentsize	8
	.align		4
        /*0000*/ 	.word	0x00000000
	.align		4
        /*0004*/ 	.word	0xffffffff
	.align		4
        /*0008*/ 	.word	0x00000000
	.align		4
        /*000c*/ 	.word	0xfffffffe
	.align		4
        /*0010*/ 	.word	0x00000000
	.align		4
        /*0014*/ 	.word	0xfffffffd
	.align		4
        /*0018*/ 	.word	0x00000000
	.align		4
        /*001c*/ 	.word	0xfffffffc


//--------------------- .text._Z11global_gridPfi  --------------------------
	.section	.text._Z11global_gridPfi,"ax",@progbits
	.align	128
        .global         _Z11global_gridPfi
        .type           _Z11global_gridPfi,@function
        .size           _Z11global_gridPfi,(.L_x_526 - _Z11global_gridPfi)
        .other          _Z11global_gridPfi,@"STO_CUDA_ENTRY STV_DEFAULT"
_Z11global_gridPfi:
.text._Z11global_gridPfi:
[----:B------:R-:W-:Y:S01]  /*0000*/  LDC R1, c[0x0][0x37c] ;  /* 0x0000df00ff017b82 */ /* 0x000fe20000000800 */
[----:B------:R-:W0:Y:S01]  /*0010*/  LDCU.64 UR6, c[0x0][0x358] ;  /* 0x00006b00ff0677ac */ /* 0x000e220008000a00 */
[----:B------:R-:W-:-:S05]  /*0020*/  UMOV UR4, URZ ;  /* 0x000000ff00047c82 */ /* 0x000fca0008000000 */
.L_x_0:
[----:B------:R-:W0:Y:S01]  /*0030*/  LDC.64 R2, c[0x0][0x380] ;  /* 0x0000e000ff027b82 */ /* 0x000e220000000a00 */
[----:B------:R-:W-:Y:S01]  /*0040*/  HFMA2 R5, -RZ, RZ, 1.875, 0 ;  /* 0x3f800000ff057431 */ /* 0x000fe200000001ff */
[----:B------:R-:W-:-:S04]  /*0050*/  MOV R7, 0xbf800000 ;  /* 0xbf80000000077802 */ /* 0x000fc80000000f00 */
[----:B0-----:R1:W-:Y:S04]  /*0060*/  REDG.E.ADD.F32.FTZ.RN.STRONG.GPU desc[UR6][R2.64], R5 ;  /* 0x00000005020079a6 */ /* 0x0013e8000c12f306 */
[----:B------:R1:W-:Y:S04]  /*0070*/  REDG.E.ADD.F32.FTZ.RN.STRONG.GPU desc[UR6][R2.64], R7 ;  /* 0x00000007020079a6 */ /* 0x0003e8000c12f306 */
        /* <DEDUP_REMOVED lines=125> */
[----:B------:R1:W-:Y:S01]  /*0850*/  REDG.E.ADD.F32.FTZ.RN.STRONG.GPU desc[UR6][R2.64], R7 ;  /* 0x00000007020079a6 */ /* 0x0003e2000c12f306 */
[----:B------:R-:W-:-:S04]  /*0860*/  UIADD3 UR4, UPT, UPT, UR4, 0x40, URZ ;  /* 0x0000004004047890 */ /* 0x000fc8000fffe0ff */
[----:B------:R-:W-:-:S09]  /*0870*/  UISETP.NE.AND UP0, UPT, UR4, 0x30d40, UPT ;  /* 0x00030d400400788c */ /* 0x000fd2000bf05270 */
[----:B-1----:R-:W-:Y:S05]  /*0880*/  BRA.U UP0, `(.L_x_0) ;  /* 0xfffffff500e87547 */ /* 0x002fea000b83ffff */
[----:B------:R-:W-:Y:S01]  /*0890*/  REDG.E.ADD.F32.FTZ.RN.STRONG.GPU desc[UR6][R2.64], R5 ;  /* 0x00000005020079a6 */ /* 0x000fe2000c12f306 */
[----:B------:R-:W-:Y:S05]  /*08a0*/  EXIT ;  /* 0x000000000000794d */ /* 0x000fea0003800000 */
.L_x_1:
[----:B------:R-:W-:-:S00]  /*08b0*/  BRA `(.L_x_1) ;  /* 0xfffffffc00fc7947 */ /* 0x000fc0000383ffff */
[----:B------:R-:W-:-:S00]  /*08c0*/  NOP ;  /* 0x0000000000007918 */ /* 0x000fc00000000000 */
        /* <DEDUP_REMOVED lines=11> */
.L_x_526:


//--------------------- .text._Z11shared_gridPfi  --------------------------
	.section	.text._Z11shared_gridPfi,"ax",@progbits
	.align	128
        .global         _Z11shared_gridPfi
        .type           _Z11shared_gridPfi,@function
        .size           _Z11shared_gridPfi,(.L_x_527 - _Z11shared_gridPfi)
        .other          _Z11shared_gridPfi,@"STO_CUDA_ENTRY STV_DEFAULT"
_Z11shared_gridPfi:
.text._Z11shared_gridPfi:
[----:B------:R-:W-:Y:S01]  /*0000*/  LDC R1, c[0x0][0x37c] ;  /* 0x0000df00ff017b82 */ /* 0x000fe20000000800 */
[----:B------:R-:W0:Y:S07]  /*0010*/  S2R R0, SR_TID.X ;  /* 0x0000000000007919 */ /* 0x000e2e0000002100 */
[----:B------:R-:W1:Y:S01]  /*0020*/  S2UR UR5, SR_CgaCtaId ;  /* 0x00000000000579c3 */ /* 0x000e620000008800 */
[----:B------:R-:W-:Y:S02]  /*0030*/  UMOV UR4, 0x400 ;  /* 0x0000040000047882 */ /* 0x000fe40000000000 */
[----:B-1----:R-:W-:-:S03]  /*0040*/  ULEA UR5, UR5, UR4, 0x18 ;  /* 0x0000000405057291 */ /* 0x002fc6000f8ec0ff */
[----:B------:R-:W-:Y:S01]  /*0050*/  UMOV UR4, URZ ;  /* 0x000000ff00047c82 */ /* 0x000fe20008000000 */
[----:B0-----:R-:W-:-:S13]  /*0060*/  ISETP.NE.AND P0, PT, R0, RZ, PT ;  /* 0x000000ff0000720c */ /* 0x001fda0003f05270 */
[----:B------:R-:W-:Y:S01]  /*0070*/  @!P0 STS [UR5], RZ ;  /* 0x000000ffff008988 */ /* 0x000fe20008000805 */
[----:B------:R-:W-:Y:S06]  /*0080*/  BAR.SYNC.DEFER_BLOCKING 0x0 ;  /* 0x0000000000007b1d */ /* 0x000fec0000010000 */
.L_x_259:
[----:B------:R-:W-:Y:S01]  /*0090*/  BSSY.RECONVERGENT B0, `(.L_x_2) ;  /* 0x0000006000007945 */ /* 0x000fe20003800200 */
.L_x_3:
[----:B------:R-:W0:Y:S01]  /*00a0*/  LDS R2, [UR5] ;  /* 0x00000005ff027984 */ /* 0x000e220008000800 */
[----:B------:R-:W-:Y:S01]  /*00b0*/  MOV R0, UR5 ;  /* 0x0000000500007c02 */ /* 0x000fe20008000f00 */
[----:B0-----:R-:W-:-:S05]  /*00c0*/  FADD R3, R2, 1 ;  /* 0x3f80000002037421 */ /* 0x001fca0000000000 */
[----:B------:R-:W0:Y:S02]  /*00d0*/  ATOMS.CAST.SPIN P0, [R0], R2, R3 ;  /* 0x000000020000758d */ /* 0x000e240001800003 */
[----:B0-----:R-:W-:Y:S05]  /*00e0*/  @!P0 BRA `(.L_x_3) ;  /* 0xfffffffc00ec8947 */ /* 0x001fea000383ffff */
[----:B------:R-:W-:Y:S05]  /*00f0*/  BSYNC.RECONVERGENT B0 ;  /* 0x0000000000007941 */ /* 0x000fea0003800200 */
.L_x_2:
[----:B------:R-:W-:Y:S01]  /*0100*/  BSSY.RECONVERGENT B0, `(.L_x_4) ;  /* 0x0000006000007945 */ /* 0x000fe20003800200 */
.L_x_5:
[----:B------:R-:W0:Y:S01]  /*0110*/  LDS R2, [UR5] ;  /* 0x00000005ff027984 */ /* 0x000e220008000800 */
[----:B------:R-:W-:Y:S01]  /*0120*/  MOV R0, UR5 ;  /* 0x0000000500007c02 */ /* 0x000fe20008000f00 */
[----:B0-----:R-:W-:-:S05]  /*0130*/  FADD R3, R2, -1 ;  /* 0xbf80000002037421 */ /* 0x001fca0000000000 */
[----:B------:R-:W0:Y:S02]  /*0140*/  ATOMS.CAST.SPIN P0, [R0], R2, R3 ;  /* 0x000000020000758d */ /* 0x000e240001800003 */
[----:B0-----:R-:W-:Y:S05]  /*0150*/  @!P0 BRA `(.L_x_5) ;  /* 0xfffffffc00ec8947 */ /* 0x001fea000383ffff */
[----:B------:R-:W-:Y:S05]  /*0160*/  BSYNC.RECONVERGENT B0 ;  /* 0x0000000000007941 */ /* 0x000fea0003800200 */
.L_x_4:
[----:B------:R-:W-:Y:S01]  /*0170*/  BSSY.RECONVERGENT B0, `(.L_x_6) ;  /* 0x0000006000007945 */ /* 0x000fe20003800200 */
.L_x_7:
[----:B------:R-:W0:Y:S01]  /*0180*/  LDS R2, [UR5] ;  /* 0x00000005ff027984 */ /* 0x000e220008000800 */
[----:B------:R-:W-:Y:S01]  /*0190*/  MOV R0, UR5 ;  /* 0x0000000500007c02 */ /* 0x000fe20008000f00 */
[----:B0-----:R-:W-:-:S05]  /*01a0*/  FADD R3, R2, 1 ;  /* 0x3f80000002037421 */ /* 0x001fca0000000000 */
[----:B------:R-:W0:Y:S02]  /*01b0*/  ATOMS.CAST.SPIN P0, [R0], R2, R3 ;  /* 0x000000020000758d */ /* 0x000e240001800003 */
[----:B0-----:R-:W-:Y:S05]  /*01c0*/  @!P0 BRA `(.L_x_7) ;  /* 0xfffffffc00ec8947 */ /* 0x001fea000383ffff */
[----:B------:R-:W-:Y:S05]  /*01d0*/  BSYNC.RECONVERGENT B0 ;  /* 0x0000000000007941 */ /* 0x000fea0003800200 */
.L_x_6:
[----:B------:R-:W-:Y:S01]  /*01e0*/  BSSY.RECONVERGENT B0, `(.L_x_8) ;  /* 0x0000006000007945 */ /* 0x000fe20003800200 */
.L_x_9:
[----:B------:R-:W0:Y:S01]  /*01f0*/  LDS R2, [UR5] ;  /* 0x00000005ff027984 */ /* 0x000e220008000800 */
[----:B------:R-:W-:Y:S01]  /*0200*/  MOV R0, UR5 ;  /* 0x0000000500007c02 */ /* 0x000fe20008000f00 */
[----:B0-----:R-:W-:-:S05]  /*0210*/  FADD R3, R2, -1 ;  /* 0xbf80000002037421 */ /* 0x001fca0000000000 */
[----:B------:R-:W0:Y:S02]  /*0220*/  ATOMS.CAST.SPIN P0, [R0], R2, R3 ;  /* 0x000000020000758d */ /* 0x000e240001800003 */
[----:B0-----:R-:W-:Y:S05]  /*0230*/  @!P0 BRA `(.L_x_9) ;  /* 0xfffffffc00ec8947 */ /* 0x001fea000383ffff */
[----:B------:R-:W-:Y:S05]  /*0240*/  BSYNC.RECONVERGENT B0 ;  /* 0x0000000000007941 */ /* 0x000fea0003800200 */
.L_x_8:
[----:B------:R-:W-:Y:S01]  /*0250*/  BSSY.RECONVERGENT B0, `(.L_x_10) ;  /* 0x0000006000007945 */ /* 0x000fe20003800200 */
.L_x_11:
[----:B------:R-:W0:Y:S01]  /*0260*/  LDS R2, [UR5] ;  /* 0x00000005ff027984 */ /* 0x000e220008000800 */
[----:B------:R-:W-:Y:S01]  /*0270*/  MOV R0, UR5 ;  /* 0x0000000500007c02 */ /* 0x000fe20008000f00 */
[----:B0-----:R-:W-:-:S05]  /*0280*/  FADD R3, R2, 1 ;  /* 0x3f80000002037421 */ /* 0x001fca0000000000 */
[----:B------:R-:W0:Y:S02]  /*0290*/  ATOMS.CAST.SPIN P0, [R0], R2, R3 ;  /* 0x000000020000758d */ /* 0x000e240001800003 */
[----:B0-----:R-:W-:Y:S05]  /*02a0*/  @!P0 BRA `(.L_x_11) ;  /* 0xfffffffc00ec8947 */ /* 0x001fea000383ffff */
[----:B------:R-:W-:Y:S05]  /*02b0*/  BSYNC.RECONVERGENT B0 ;  /* 0x0000000000007941 */ /* 0x000fea0003800200 */
.L_x_10:
[----:B------:R-:W-:Y:S01]  /*02c0*/  BSSY.RECONVERGENT B0, `(.L_x_12) ;  /* 0x0000006000007945 */ /* 0x000fe20003800200 */
.L_x_13:
[----:B------:R-:W0:Y:S01]  /*02d0*/  LDS R2, [UR5] ;  /* 0x00000005ff027984 */ /* 0x000e220008000800 */
[----:B------:R-:W-:Y:S01]  /*02e0*/  MOV R0, UR5 ;  /* 0x0000000500007c02 */ /* 0x000fe20008000f00 */
[----:B0-----:R-:W-:-:S05]  /*02f0*/  FADD R3, R2, -1 ;  /* 0xbf80000002037421 */ /* 0x001fca0000000000 */
[----:B------:R-:W0:Y:S02]  /*0300*/  ATOMS.CAST.SPIN P0, [R0], R2, R3 ;  /* 0x000000020000758d */ /* 0x000e240001800003 */
[----:B0-----:R-:W-:Y:S05]  /*0310*/  @!P0 BRA `(.L_x_13) ;  /* 0xfffffffc00ec8947 */ /* 0x001fea000383ffff */
[----:B------:R-:W-:Y:S05]  /*0320*/  BSYNC.RECONVERGENT B0 ;  /* 0x0000000000007941 */ /* 0x000fea0003800200 */
.L_x_12:
[----:B------:R-:W-:Y:S01]  /*0330*/  BSSY.RECONVERGENT B0, `(.L_x_14) ;  /* 0x0000006000007945 */ /* 0x000fe20003800200 */
.L_x_15:
[----:B------:R-:W0:Y:S01]  /*0340*/  LDS R2, [UR5] ;  /* 0x00000005ff027984 */ /* 0x000e220008000800 */
[----:B------:R-:W-:Y:S01]  /*0350*/  MOV R0, UR5 ;  /* 0x0000000500007c02 */ /* 0x000fe20008000f00 */
[----:B0-----:R-:W-:-:S05]  /*0360*/  FADD R3, R2, 1 ;  /* 0x3f80000002037421 */ /* 0x001fca0000000000 */
[----:B------:R-:W0:Y:S02]  /*0370*/  ATOMS.CAST.SPIN P0, [R0], R2, R3 ;  /* 0x000000020000758d */ /* 0x000e240001800003 */
[----:B0-----:R-:W-:Y:S05]  /*0380*/  @!P0 BRA `(.L_x_15) ;  /* 0xfffffffc00ec8947 */ /* 0x001fea000383ffff */
[----:B------:R-:W-:Y:S05]  /*0390*/  BSYNC.RECONVERGENT B0 ;  /* 0x0000000000007941 */ /* 0x000fea0003800200 */
.L_x_14:
[----:B------:R-:W-:Y:S01]  /*03a0*/  BSSY.RECONVERGENT B0, `(.L_x_16) ;  /* 0x0000006000007945 */ /* 0x000fe20003800200 */
.L_x_17:
[----:B------:R-:W0:Y:S01]  /*03b0*/  LDS R2, [UR5] ;  /* 0x00000005ff027984 */ /* 0x000e220008000800 */
[----:B------:R-:W-:Y:S01]  /*03c0*/  MOV R0, UR5 ;  /* 0x0000000500007c02 */ /* 0x000fe20008000f00 */
[----:B0-----:R-:W-:-:S05]  /*03d0*/  FADD R3, R2, -1 ;  /* 0xbf80000002037421 */ /* 0x001fca0000000000 */
[----:B------:R-:W0:Y:S02]  /*03e0*/  ATOMS.CAST.SPIN P0, [R0], R2, R3 ;  /* 0x000000020000758d */ /* 0x000e240001800003 */
[----:B0-----:R-:W-:Y:S05]  /*03f0*/  @!P0 BRA `(.L_x_17) ;  /* 0xfffffffc00ec8947 */ /* 0x001fea000383ffff */
[----:B------:R-:W-:Y:S05]  /*0400*/  BSYNC.RECONVERGENT B0 ;  /* 0x0000000000007941 */ /* 0x000fea0003800200 */
.L_x_16:
[----:B------:R-:W-:Y:S01]  /*0410*/  BSSY.RECONVERGENT B0, `(.L_x_18) ;  /* 0x0000006000007945 */ /* 0x000fe20003800200 */
.L_x_19:
[----:B------:R-:W0:Y:S01]  /*0420*/  LDS R2, [UR5] ;  /* 0x00000005ff027984 */ /* 0x000e220008000800 */
[----:B------:R-:W-:Y:S01]  /*0430*/  MOV R0, UR5 ;  /* 0x0000000500007c02 */ /* 0x000fe20008000f00 */
[----:B0-----:R-:W-:-:S05]  /*0440*/  FADD R3, R2, 1 ;  /* 0x3f80000002037421 */ /* 0x001fca0000000000 */
[----:B------:R-:W0:Y:S02]  /*0450*/  ATOMS.CAST.SPIN P0, [R0], R2, R3 ;  /* 0x000000020000758d */ /* 0x000e240001800003 */
[----:B0-----:R-:W-:Y:S05]  /*0460*/  @!P0 BRA `(.L_x_19) ;  /* 0xfffffffc00ec8947 */ /* 0x001fea000383ffff */
[----:B------:R-:W-:Y:S05]  /*0470*/  BSYNC.RECONVERGENT B0 ;  /* 0x0000000000007941 */ /* 0x000fea0003800200 */
.L_x_18:
[----:B------:R-:W-:Y:S01]  /*0480*/  BSSY.RECONVERGENT B0, `(.L_x_20) ;  /* 0x0000006000007945 */ /* 0x000fe20003800200 */
.L_x_21:
[----:B------:R-:W0:Y:S01]  /*0490*/  LDS R2, [UR5] ;  /* 0x00000005ff027984 */ /* 0x000e220008000800 */
[----:B------:R-:W-:Y:S01]  /*04a0*/  MOV R0, UR5 ;  /* 0x0000000500007c02 */ /* 0x000fe20008000f00 */
[----:B0-----:R-:W-:-:S05]  /*04b0*/  FADD R3, R2, -1 ;  /* 0xbf80000002037421 */ /* 0x001fca0000000000 */
[----:B------:R-:W0:Y:S02]  /*04c0*/  ATOMS.CAST.SPIN P0, [R0], R2, R3 ;  /* 0x000000020000758d */ /* 0x000e240001800003 */
[----:B0-----:R-:W-:Y:S05]  /*04d0*/  @!P0 BRA `(.L_x_21) ;  /* 0xfffffffc00ec8947 */ /* 0x001fea000383ffff */
[----:B------:R-:W-:Y:S05]  /*04e0*/  BSYNC.RECONVERGENT B0 ;  /* 0x0000000000007941 */ /* 0x000fea0003800200 */
.L_x_20:
[----:B------:R-:W-:Y:S01]  /*04f0*/  BSSY.RECONVERGENT B0, `(.L_x_22) ;  /* 0x0000006000007945 */ /* 0x000fe20003800200 */
.L_x_23:
[----:B------:R-:W0:Y:S01]  /*0500*/  LDS R2, [UR5] ;  /* 0x00000005ff027984 */ /* 0x000e220008000800 */
[----:B------:R-:W-:Y:S01]  /*0510*/  MOV R0, UR5 ;  /* 0x0000000500007c02 */ /* 0x000fe20008000f00 */
[----:B0-----:R-:W-:-:S05]  /*0520*/  FADD R3, R2, 1 ;  /* 0x3f80000002037421 */ /* 0x001fca0000000000 */
[----:B------:R-:W0:Y:S02]  /*0530*/  ATOMS.CAST.SPIN P0, [R0], R2, R3 ;  /* 0x000000020000758d */ /* 0x000e240001800003 */
[----:B0-----:R-:W-:Y:S05]  /*0540*/  @!P0 BRA `(.L_x_23) ;  /* 0xfffffffc00ec8947 */ /* 0x001fea000383ffff */
[----:B------:R-:W-:Y:S05]  /*0550*/  BSYNC.RECONVERGENT B0 ;  /* 0x0000000000007941 */ /* 0x000fea0003800200 */
.L_x_22:
[----:B------:R-:W-:Y:S01]  /*0560*/  BSSY.RECONVERGENT B0, `(.L_x_24) ;  /* 0x0000006000007945 */ /* 0x000fe20003800200 */
.L_x_25:
[----:B------:R-:W0:Y:S01]  /*0570*/  LDS R2, [UR5] ;  /* 0x00000005ff027984 */ /* 0x000e220008000800 */
[----:B------:R-:W-:Y:S01]  /*0580*/  MOV R0, UR5 ;  /* 0x0000000500007c02 */ /* 0x000fe20008000f00 */
[----:B0-----:R-:W-:-:S05]  /*0590*/  FADD R3, R2, -1 ;  /* 0xbf80000002037421 */ /* 0x001fca0000000000 */
[----:B------:R-:W0:Y:S02]  /*05a0*/  ATOMS.CAST.SPIN P0, [R0], R2, R3 ;  /* 0x000000020000758d */ /* 0x000e240001800003 */
[----:B0-----:R-:W-:Y:S05]  /*05b0*/  @!P0 BRA `(.L_x_25) ;  /* 0xfffffffc00ec8947 */ /* 0x001fea000383ffff */
[----:B------:R-:W-:Y:S05]  /*05c0*/  BSYNC.RECONVERGENT B0 ;  /* 0x0000000000007941 */ /* 0x000fea0003800200 */
.L_x_24:
[----:B------:R-:W-:Y:S01]  /*05d0*/  BSSY.RECONVERGENT B0, `(.L_x_26) ;  /* 0x0000006000007945 */ /* 0x000fe20003800200 */
.L_x_27:
[----:B------:R-:W0:Y:S01]  /*05e0*/  LDS R2, [UR5] ;  /* 0x00000005ff027984 */ /* 0x000e220008000800 */
[----:B------:R-:W-:Y:S01]  /*05f0*/  MOV R0, UR5 ;  /* 0x0000000500007c02 */ /* 0x000fe20008000f00 */
[----:B0-----:R-:W-:-:S05]  /*0600*/  FADD R3, R2, 1 ;  /* 0x3f80000002037421 */ /* 0x001fca0000000000 */
[----:B------:R-:W0:Y:S02]  /*0610*/  ATOMS.CAST.SPIN P0, [R0], R2, R3 ;  /* 0x000000020000758d */ /* 0x000e240001800003 */
[----:B0-----:R-:W-:Y:S05]  /*0620*/  @!P0 BRA `(.L_x_27) ;  /* 0xfffffffc00ec8947 */ /* 0x001fea000383ffff */
[----:B------:R-:W-:Y:S05]  /*0630*/  BSYNC.RECONVERGENT B0 ;  /* 0x0000000000007941 */ /* 0x000fea0003800200 */
.L_x_26:
[----:B------:R-:W-:Y:S01]  /*0640*/  BSSY.RECONVERGENT B0, `(.L_x_28) ;  /* 0x0000006000007945 */ /* 0x000fe20003800200 */
.L_x_29:
[----:B------:R-:W0:Y:S01]  /*0650*/  LDS R2, [UR5] ;  /* 0x00000005ff027984 */ /* 0x000e220008000800 */
[----:B------:R-:W-:Y:S01]  /*0660*/  MOV R0, UR5 ;  /* 0x0000000500007c02 */ /* 0x000fe20008000f00 */
[----:B0-----:R-:W-:-:S05]  /*0670*/  FADD R3, R2, -1 ;  /* 0xbf80000002037421 */ /* 0x001fca0000000000 */
[----:B------:R-:W0:Y:S02]  /*0680*/  ATOMS.CAST.SPIN P0, [R0], R2, R3 ;  /* 0x000000020000758d */ /* 0x000e240001800003 */
[----:B0-----:R-:W-:Y:S05]  /*0690*/  @!P0 BRA `(.L_x_29) ;  /* 0xfffffffc00ec8947 */ /* 0x001fea000383ffff */
[----:B------:R-:W-:Y:S05]  /*06a0*/  BSYNC.RECONVERGENT B0 ;  /* 0x0000000000007941 */ /* 0x000fea0003800200 */
.L_x_28:
[----:B------:R-:W-:Y:S01]  /*06b0*/  BSSY.RECONVERGENT B0, `(.L_x_30) ;  /* 0x0000006000007945 */ /* 0x000fe20003800200 */
.L_x_31:
[----:B------:R-:W0:Y:S01]  /*06c0*/  LDS R2, [UR5] ;  /* 0x00000005ff027984 */ /* 0x000e220008000800 */
[----:B------:R-:W-:Y:S01]  /*06d0*/  MOV R0, UR5 ;  /* 0x0000000500007c02 */ /* 0x000fe20008000f00 */
[----:B0-----:R-:W-:-:S05]  /*06e0*/  FADD R3, R2, 1 ;  /* 0x3f80000002037421 */ /* 0x001fca0000000000 */
[----:B------:R-:W0:Y:S02]  /*06f0*/  ATOMS.CAST.SPIN P0, [R0], R2, R3 ;  /* 0x000000020000758d */ /* 0x000e240001800003 */
[----:B0-----:R-:W-:Y:S05]  /*0700*/  @!P0 BRA `(.L_x_31) ;  /* 0xfffffffc00ec8947 */ /* 0x001fea000383ffff */
[----:B------:R-:W-:Y:S05]  /*0710*/  BSYNC.RECONVERGENT B0 ;  /* 0x0000000000007941 */ /* 0x000fea0003800200 */
.L_x_30:
[----:B------:R-:W-:Y:S01]  /*0720*/  BSSY.RECONVERGENT B0, `(.L_x_32) ;  /* 0x0000006000007945 */ /* 0x000fe20003800200 */
.L_x_33:
[----:B------:R-:W0:Y:S01]  /*0730*/  LDS R2, [UR5] ;  /* 0x00000005ff027984 */ /* 0x000e220008000800 */
[----:B------:R-:W-:Y:S01]  /*0740*/  MOV R0, UR5 ;  /* 0x0000000500007c02 */ /* 0x000fe20008000f00 */
[----:B0-----:R-:W-:-:S05]  /*0750*/  FADD R3, R2, -1 ;  /* 0xbf80000002037421 */ /* 0x001fca0000000000 */
[----:B------:R-:W0:Y:S02]  /*0760*/  ATOMS.CAST.SPIN P0, [R0], R2, R3 ;  /* 0x000000020000758d */ /* 0x000e240001800003 */
[----:B0-----:R-:W-:Y:S05]  /*0770*/  @!P0 BRA `(.L_x_33) ;  /* 0xfffffffc00ec8947 */ /* 0x001fea000383ffff */
[----:B------:R-:W-:Y:S05]  /*0780*/  BSYNC.RECONVERGENT B0 ;  /* 0x0000000000007941 */ /* 0x000fea0003800200 */
.L_x_32:
[----:B------:R-:W-:Y:S01]  /*0790*/  BSSY.RECONVERGENT B0, `(.L_x_34) ;  /* 0x0000006000007945 */ /* 0x000fe20003800200 */
.L_x_35:
[----:B------:R-:W0:Y:S01]  /*07a0*/  LDS R2, [UR5] ;  /* 0x00000005ff027984 */ /* 0x000e220008000800 */
[----:B------:R-:W-:Y:S01]  /*07b0*/  MOV R0, UR5 ;  /* 0x0000000500007c02 */ /* 0x000fe20008000f00 */
[----:B0-----:R-:W-:-:S05]  /*07c0*/  FADD R3, R2, 1 ;  /* 0x3f80000002037421 */ /* 0x001fca0000000000 */
[----:B------:R-:W0:Y:S02]  /*07d0*/  ATOMS.CAST.SPIN P0, [R0], R2, R3 ;  /* 0x000000020000758d */ /* 0x000e240001800003 */
[----:B0-----:R-:W-:Y:S05]  /*07e0*/  @!P0 BRA `(.L_x_35) ;  /* 0xfffffffc00ec8947 */ /* 0x001fea000383ffff */
[----:B------:R-:W-:Y:S05]  /*07f0*/  BSYNC.RECONVERGENT B0 ;  /* 0x0000000000007941 */ /* 0x000fea0003800200 */
.L_x_34:
[----:B------:R-:W-:Y:S01]  /*0800*/  BSSY.RECONVERGENT B0, `(.L_x_36) ;  /* 0x0000006000007945 */ /* 0x000fe20003800200 */
.L_x_37:
[----:B------:R-:W0:Y:S01]  /*0810*/  LDS R2, [UR5] ;  /* 0x00000005ff027984 */ /* 0x000e220008000800 */
[----:B------:R-:W-:Y:S01]  /*0820*/  MOV R0, UR5 ;  /* 0x0000000500007c02 */ /* 0x000fe20008000f00 */
[----:B0-----:R-:W-:-:S05]  /*0830*/  FADD R3, R2, -1 ;  /* 0xbf80000002037421 */ /* 0x001fca0000000000 */
[----:B------:R-:W0:Y:S02]  /*0840*/  ATOMS.CAST.SPIN P0, [R0], R2, R3 ;  /* 0x000000020000758d */ /* 0x000e240001800003 */
[----:B0-----:R-:W-:Y:S05]  /*0850*/  @!P0 BRA `(.L_x_37) ;  /* 0xfffffffc00ec8947 */ /* 0x001fea000383ffff */
[----:B------:R-:W-:Y:S05]  /*0860*/  BSYNC.RECONVERGENT B0 ;  /* 0x0000000000007941 */ /* 0x000fea0003800200 */
.L_x_36:
[----:B------:R-:W-:Y:S01]  /*0870*/  BSSY.RECONVERGENT B0, `(.L_x_38) ;  /* 0x0000006000007945 */ /* 0x000fe20003800200 */
.L_x_39:
[----:B------:R-:W0:Y:S01]  /*0880*/  LDS R2, [UR5] ;  /* 0x00000005ff027984 */ /* 0x000e220008000800 */
[----:B------:R-:W-:Y:S01]  /*0890*/  MOV R0, UR5 ;  /* 0x0000000500007c02 */ /* 0x000fe20008000f00 */
[----:B0-----:R-:W-:-:S05]  /*08a0*/  FADD R3, R2, 1 ;  /* 0x3f80000002037421 */ /* 0x001fca0000000000 */
[----:B------:R-:W0:Y:S02]  /*08b0*/  ATOMS.CAST.SPIN P0, [R0], R2, R3 ;  /* 0x000000020000758d */ /* 0x000e240001800003 */
[----:B0-----:R-:W-:Y:S05]  /*08c0*/  @!P0 BRA `(.L_x_39) ;  /* 0xfffffffc00ec8947 */ /* 0x001fea000383ffff */
[----:B------:R-:W-:Y:S05]  /*08d0*/  BSYNC.RECONVERGENT B0 ;  /* 0x0000000000007941 */ /* 0x000fea0003800200 */
.L_x_38:
[----:B------:R-:W-:Y:S01]  /*08e0*/  BSSY.RECONVERGENT B0, `(.L_x_40) ;  /* 0x0000006000007945 */ /* 0x000fe20003800200 */
.L_x_41:
[----:B------:R-:W0:Y:S01]  /*08f0*/  LDS R2, [UR5] ;  /* 0x00000005ff027984 */ /* 0x000e220008000800 */
[----:B------:R-:W-:Y:S01]  /*0900*/  MOV R0, UR5 ;  /* 0x0000000500007c02 */ /* 0x000fe20008000f00 */
[----:B0-----:R-:W-:-:S05]  /*0910*/  FADD R3, R2, -1 ;  /* 0xbf80000002037421 */ /* 0x001fca0000000000 */
[----:B------:R-:W0:Y:S02]  /*0920*/  ATOMS.CAST.SPIN P0, [R0], R2, R3 ;  /* 0x000000020000758d */ /* 0x000e240001800003 */
[----:B0-----:R-:W-:Y:S05]  /*0930*/  @!P0 BRA `(.L_x_41) ;  /* 0xfffffffc00ec8947 */ /* 0x001fea000383ffff */
[----:B------:R-:W-:Y:S05]  /*0940*/  BSYNC.RECONVERGENT B0 ;  /* 0x0000000000007941 */ /* 0x000fea0003800200 */
.L_x_40:
[----:B------:R-:W-:Y:S01]  /*0950*/  BSSY.RECONVERGENT B0, `(.L_x_42) ;  /* 0x0000006000007945 */ /* 0x000fe20003800200 */
.L_x_43:
[----:B------:R-:W0:Y:S01]  /*0960*/  LDS R2, [UR5] ;  /* 0x00000005ff027984 */ /* 0x000e220008000800 */
[----:B------:R-:W-:Y:S01]  /*0970*/  MOV R0, UR5 ;  /* 0x0000000500007c02 */ /* 0x000fe20008000f00 */
[----:B0-----:R-:W-:-:S05]  /*0980*/  FADD R3, R2, 1 ;  /* 0x3f80000002037421 */ /* 0x001fca0000000000 */
[----:B------:R-:W0:Y:S02]  /*0990*/  ATOMS.CAST.SPIN P0, [R0], R2, R3 ;  /* 0x000000020000758d */ /* 0x000e240001800003 */
[----:B0-----:R-:W-:Y:S05]  /*09a0*/  @!P0 BRA `(.L_x_43) ;  /* 0xfffffffc00ec8947 */ /* 0x001fea000383ffff */
[----:B------:R-:W-:Y:S05]  /*09b0*/  BSYNC.RECONVERGENT B0 ;  /* 0x0000000000007941 */ /* 0x000fea0003800200 */
.L_x_42:
[----:B------:R-:W-:Y:S01]  /*09c0*/  BSSY.RECONVERGENT B0, `(.L_x_44) ;  /* 0x0000006000007945 */ /* 0x000fe20003800200 */
.L_x_45:
[----:B------:R-:W0:Y:S01]  /*09d0*/  LDS R2, [UR5] ;  /* 0x00000005ff027984 */ /* 0x000e220008000800 */
[----:B------:R-:W-:Y:S01]  /*09e0*/  MOV R0, UR5 ;  /* 0x0000000500007c02 */ /* 0x000fe20008000f00 */
[----:B0-----:R-:W-:-:S05]  /*09f0*/  FADD R3, R2, -1 ;  /* 0xbf80000002037421 */ /* 0x001fca0000000000 */
[----:B------:R-:W0:Y:S02]  /*0a00*/  ATOMS.CAST.SPIN P0, [R0], R2, R3 ;  /* 0x000000020000758d */ /* 0x000e240001800003 */
[----:B0-----:R-:W-:Y:S05]  /*0a10*/  @!P0 BRA `(.L_x_45) ;  /* 0xfffffffc00ec8947 */ /* 0x001fea000383ffff */
[----:B------:R-:W-:Y:S05]  /*0a20*/  BSYNC.RECONVERGENT B0 ;  /* 0x0000000000007941 */ /* 0x000fea0003800200 */
.L_x_44:
[----:B------:R-:W-:Y:S01]  /*0a30*/  BSSY.RECONVERGENT B0, `(.L_x_46) ;  /* 0x0000006000007945 */ /* 0x000fe20003800200 */
.L_x_47:
[----:B------:R-:W0:Y:S01]  /*0a40*/  LDS R2, [UR5] ;  /* 0x00000005ff027984 */ /* 0x000e220008000800 */
[----:B------:R-:W-:Y:S01]  /*0a50*/  MOV R0, UR5 ;  /* 0x0000000500007c02 */ /* 0x000fe20008000f00 */
[----:B0-----:R-:W-:-:S05]  /*0a60*/  FADD R3, R2, 1 ;  /* 0x3f80000002037421 */ /* 0x001fca0000000000 */
[----:B------:R-:W0:Y:S02]  /*0a70*/  ATOMS.CAST.SPIN P0, [R0], R2, R3 ;  /* 0x000000020000758d */ /* 0x000e240001800003 */
[----:B0-----:R-:W-:Y:S05]  /*0a80*/  @!P0 BRA `(.L_x_47) ;  /* 0xfffffffc00ec8947 */ /* 0x001fea000383ffff */
[----:B------:R-:W-:Y:S05]  /*0a90*/  BSYNC.RECONVERGENT B0 ;  /* 0x0000000000007941 */ /* 0x000fea0003800200 */
.L_x_46:
[----:B------:R-:W-:Y:S01]  /*0aa0*/  BSSY.RECONVERGENT B0, `(.L_x_48) ;  /* 0x0000006000007945 */ /* 0x000fe20003800200 */
.L_x_49:
[----:B------:R-:W0:Y:S01]  /*0ab0*/  LDS R2, [UR5] ;  /* 0x00000005ff027984 */ /* 0x000e220008000800 */
[----:B------:R-:W-:Y:S01]  /*0ac0*/  MOV R0, UR5 ;  /* 0x0000000500007c02 */ /* 0x000fe20008000f00 */
[----:B0-----:R-:W-:-:S05]  /*0ad0*/  FADD R3, R2, -1 ;  /* 0xbf80000002037421 */ /* 0x001fca0000000000 */
[----:B------:R-:W0:Y:S02]  /*0ae0*/  ATOMS.CAST.SPIN P0, [R0], R2, R3 ;  /* 0x000000020000758d */ /* 0x000e240001800003 */
[----:B0-----:R-:W-:Y:S05]  /*0af0*/  @!P0 BRA `(.L_x_49) ;  /* 0xfffffffc00ec8947 */ /* 0x001fea000383ffff */
[----:B------:R-:W-:Y:S05]  /*0b00*/  BSYNC.RECONVERGENT B0 ;  /* 0x0000000000007941 */ /* 0x000fea0003800200 */
.L_x_48:
[----:B------:R-:W-:Y:S01]  /*0b10*/  BSSY.RECONVERGENT B0, `(.L_x_50) ;  /* 0x0000006000007945 */ /* 0x000fe20003800200 */
.L_x_51:
[----:B------:R-:W0:Y:S01]  /*0b20*/  LDS R2, [UR5] ;  /* 0x00000005ff027984 */ /* 0x000e220008000800 */
[----:B------:R-:W-:Y:S01]  /*0b30*/  MOV R0, UR5 ;  /* 0x0000000500007c02 */ /* 0x000fe20008000f00 */
[----:B0-----:R-:W-:-:S05]  /*0b40*/  FADD R3, R2, 1 ;  /* 0x3f80000002037421 */ /* 0x001fca0000000000 */
[----:B------:R-:W0:Y:S02]  /*0b50*/  ATOMS.CAST.SPIN P0, [R0], R2, R3 ;  /* 0x000000020000758d */ /* 0x000e240001800003 */
[----:B0-----:R-:W-:Y:S05]  /*0b60*/  @!P0 BRA `(.L_x_51) ;  /* 0xfffffffc00ec8947 */ /* 0x001fea000383ffff */
[----:B------:R-:W-:Y:S05]  /*0b70*/  BSYNC.RECONVERGENT B0 ;  /* 0x0000000000007941 */ /* 0x000fea0003800200 */
.L_x_50:
[----:B------:R-:W-:Y:S01]  /*0b80*/  BSSY.RECONVERGENT B0, `(.L_x_52) ;  /* 0x0000006000007945 */ /* 0x000fe20003800200 */
.L_x_53:
[----:B------:R-:W0:Y:S01]  /*0b90*/  LDS R2, [UR5] ;  /* 0x00000005ff027984 */ /* 0x000e220008000800 */
[----:B------:R-:W-:Y:S01]  /*0ba0*/  MOV R0, UR5 ;  /* 0x0000000500007c02 */ /* 0x000fe20008000f00 */
[----:B0-----:R-:W-:-:S05]  /*0bb0*/  FADD R3, R2, -1 ;  /* 0xbf80000002037421 */ /* 0x001fca0000000000 */
[----:B------:R-:W0:Y:S02]  /*0bc0*/  ATOMS.CAST.SPIN P0, [R0], R2, R3 ;  /* 0x000000020000758d */ /* 0x000e240001800003 */
[----:B0-----:R-:W-:Y:S05]  /*0bd0*/  @!P0 BRA `(.L_x_53) ;  /* 0xfffffffc00ec8947 */ /* 0x001fea000383ffff */
[----:B------:R-:W-:Y:S05]  /*0be0*/  BSYNC.RECONVERGENT B0 ;  /* 0x0000000000007941 */ /* 0x000fea0003800200 */
.L_x_52:
[----:B------:R-:W-:Y:S01]  /*0bf0*/  BSSY.RECONVERGENT B0, `(.L_x_54) ;  /* 0x0000006000007945 */ /* 0x000fe20003800200 */
.L_x_55:
[----:B------:R-:W0:Y:S01]  /*0c00*/  LDS R2, [UR5] ;  /* 0x00000005ff027984 */ /* 0x000e220008000800 */
[----:B------:R-:W-:Y:S01]  /*0c10*/  MOV R0, UR5 ;  /* 0x0000000500007c02 */ /* 0x000fe20008000f00 */
[----:B0-----:R-:W-:-:S05]  /*0c20*/  FADD R3, R2, 1 ;  /* 0x3f80000002037421 */ /* 0x001fca0000000000 */
[----:B------:R-:W0:Y:S02]  /*0c30*/  ATOMS.CAST.SPIN P0, [R0], R2, R3 ;  /* 0x000000020000758d */ /* 0x000e240001800003 */
[----:B0-----:R-:W-:Y:S05]  /*0c40*/  @!P0 BRA `(.L_x_55) ;  /* 0xfffffffc00ec8947 */ /* 0x001fea000383ffff */
[----:B------:R-:W-:Y:S05]  /*0c50*/  BSYNC.RECONVERGENT B0 ;  /* 0x0000000000007941 */ /* 0x000fea0003800200 */
.L_x_54:
[----:B------:R-:W-:Y:S01]  /*0c60*/  BSSY.RECONVERGENT B0, `(.L_x_56) ;  /* 0x0000006000007945 */ /* 0x000fe20003800200 */
.L_x_57:
[----:B------:R-:W0:Y:S01]  /*0c70*/  LDS R2, [UR5] ;  /* 0x00000005ff027984 */ /* 0x000e220008000800 */
[----:B------:R-:W-:Y:S01]  /*0c80*/  MOV R0, UR5 ;  /* 0x0000000500007c02 */ /* 0x000fe20008000f00 */
[----:B0-----:R-:W-:-:S05]  /*0c90*/  FADD R3, R2, -1 ;  /* 0xbf80000002037421 */ /* 0x001fca0000000000 */
[----:B------:R-:W0:Y:S02]  /*0ca0*/  ATOMS.CAST.SPIN P0, [R0], R2, R3 ;  /* 0x000000020000758d */ /* 0x000e240001800003 */
[----:B0-----:R-:W-:Y:S05]  /*0cb0*/  @!P0 BRA `(.L_x_57) ;  /* 0xfffffffc00ec8947 */ /* 0x001fea000383ffff */
[----:B------:R-:W-:Y:S05]  /*0cc0*/  BSYNC.RECONVERGENT B0 ;  /* 0x0000000000007941 */ /* 0x000fea0003800200 */
.L_x_56:
[----:B------:R-:W-:Y:S01]  /*0cd0*/  BSSY.RECONVERGENT B0, `(.L_x_58) ;  /* 0x0000006000007945 */ /* 0x000fe20003800200 */
.L_x_59:
[----:B------:R-:W0:Y:S01]  /*0ce0*/  LDS R2, [UR5] ;  /* 0x00000005ff027984 */ /* 0x000e220008000800 */
[----:B------:R-:W-:Y:S01]  /*0cf0*/  MOV R0, UR5 ;  /* 0x0000000500007c02 */ /* 0x000fe20008000f00 */
[----:B0-----:R-:W-:-:S05]  /*0d00*/  FADD R3, R2, 1 ;  /* 0x3f80000002037421 */ /* 0x001fca0000000000 */
[----:B------:R-:W0:Y:S02]  /*0d10*/  ATOMS.CAST.SPIN P0, [R0], R2, R3 ;  /* 0x000000020000758d */ /* 0x000e240001800003 */
[----:B0-----:R-:W-:Y:S05]  /*0d20*/  @!P0 BRA `(.L_x_59) ;  /* 0xfffffffc00ec8947 */ /* 0x001fea000383ffff */
[----:B------:R-:W-:Y:S05]  /*0d30*/  BSYNC.RECONVERGENT B0 ;  /* 0x0000000000007941 */ /* 0x000fea0003800200 */
.L_x_58:
[----:B------:R-:W-:Y:S01]  /*0d40*/  BSSY.RECONVERGENT B0, `(.L_x_60) ;  /* 0x0000006000007945 */ /* 0x000fe20003800200 */
.L_x_61:
[----:B------:R-:W0:Y:S01]  /*0d50*/  LDS R2, [UR5] ;  /* 0x00000005ff027984 */ /* 0x000e220008000800 */
[----:B------:R-:W-:Y:S01]  /*0d60*/  MOV R0, UR5 ;  /* 0x0000000500007c02 */ /* 0x000fe20008000f00 */
[----:B0-----:R-:W-:-:S05]  /*0d70*/  FADD R3, R2, -1 ;  /* 0xbf80000002037421 */ /* 0x001fca0000000000 */
[----:B------:R-:W0:Y:S02]  /*0d80*/  ATOMS.CAST.SPIN P0, [R0], R2, R3 ;  /* 0x000000020000758d */ /* 0x000e240001800003 */
[----:B0-----:R-:W-:Y:S05]  /*0d90*/  @!P0 BRA `(.L_x_61) ;  /* 0xfffffffc00ec8947 */ /* 0x001fea000383ffff */
[----:B------:R-:W-:Y:S05]  /*0da0*/  BSYNC.RECONVERGENT B0 ;  /* 0x0000000000007941 */ /* 0x000fea0003800200 */
.L_x_60:
[----:B------:R-:W-:Y:S01]  /*0db0*/  BSSY.RECONVERGENT B0, `(.L_x_62) ;  /* 0x0000006000007945 */ /* 0x000fe20003800200 */
.L_x_63:
[----:B------:R-:W0:Y:S01]  /*0dc0*/  LDS R2, [UR5] ;  /* 0x00000005ff027984 */ /* 0x000e220008000800 */
[----:B------:R-:W-:Y:S01]  /*0dd0*/  MOV R0, UR5 ;  /* 0x0000000500007c02 */ /* 0x000fe20008000f00 */
[----:B0-----:R-:W-:-:S05]  /*0de0*/  FADD R3, R2, 1 ;  /* 0x3f80000002037421 */ /* 0x001fca0000000000 */
[----:B------:R-:W0:Y:S02]  /*0df0*/  ATOMS.CAST.SPIN P0, [R0], R2, R3 ;  /* 0x000000020000758d */ /* 0x000e240001800003 */
[----:B0-----:R-:W-:Y:S05]  /*0e00*/  @!P0 BRA `(.L_x_63) ;  /* 0xfffffffc00ec8947 */ /* 0x001fea000383ffff */
[----:B------:R-:W-:Y:S05]  /*0e10*/  BSYNC.RECONVERGENT B0 ;  /* 0x0000000000007941 */ /* 0x000fea0003800200 */
.L_x_62:
[----:B------:R-:W-:Y:S01]  /*0e20*/  BSSY.RECONVERGENT B0, `(.L_x_64) ;  /* 0x0000006000007945 */ /* 0x000fe20003800200 */
.L_x_65:
[----:B------:R-:W0:Y:S01]  /*0e30*/  LDS R2, [UR5] ;  /* 0x00000005ff027984 */ /* 0x000e220008000800 */
[----:B------:R-:W-:Y:S01]  /*0e40*/  MOV R0, UR5 ;  /* 0x0000000500007c02 */ /* 0x000fe20008000f00 */
[----:B0-----:R-:W-:-:S05]  /*0e50*/  FADD R3, R2, -1 ;  /* 0xbf80000002037421 */ /* 0x001fca0000000000 */
[----:B------:R-:W0:Y:S02]  /*0e60*/  ATOMS.CAST.SPIN P0, [R0], R2, R3 ;  /* 0x000000020000758d */ /* 0x000e240001800003 */
[----:B0-----:R-:W-:Y:S05]  /*0e70*/  @!P0 BRA `(.L_x_65) ;  /* 0xfffffffc00ec8947 */ /* 0x001fea000383ffff */
[----:B------:R-:W-:Y:S05]  /*0e80*/  BSYNC.RECONVERGENT B0 ;  /* 0x0000000000007941 */ /* 0x000fea0003800200 */
.L_x_64:
[----:B------:R-:W-:Y:S01]  /*0e90*/  BSSY.RECONVERGENT B0, `(.L_x_66) ;  /* 0x0000006000007945 */ /* 0x000fe20003800200 */
.L_x_67:
[----:B------:R-:W0:Y:S01]  /*0ea0*/  LDS R2, [UR5] ;  /* 0x00000005ff027984 */ /* 0x000e220008000800 */
[----:B------:R-:W-:Y:S01]  /*0eb0*/  MOV R0, UR5 ;  /* 0x0000000500007c02 */ /* 0x000fe20008000f00 */
[----:B0-----:R-:W-:-:S05]  /*0ec0*/  FADD R3, R2, 1 ;  /* 0x3f80000002037421 */ /* 0x001fca0000000000 */
[----:B------:R-:W0:Y:S02]  /*0ed0*/  ATOMS.CAST.SPIN P0, [R0], R2, R3 ;  /* 0x000000020000758d */ /* 0x000e240001800003 */
[----:B0-----:R-:W-:Y:S05]  /*0ee0*/  @!P0 BRA `(.L_x_67) ;  /* 0xfffffffc00ec8947 */ /* 0x001fea000383ffff */
[----:B------:R-:W-:Y:S05]  /*0ef0*/  BSYNC.RECONVERGENT B0 ;  /* 0x0000000000007941 */ /* 0x000fea0003800200 */
.L_x_66:
[----:B------:R-:W-:Y:S01]  /*0f00*/  BSSY.RECONVERGENT B0, `(.L_x_68) ;  /* 0x0000006000007945 */ /* 0x000fe20003800200 */
.L_x_69:
[----:B------:R-:W0:Y:S01]  /*0f10*/  LDS R2, [UR5] ;  /* 0x00000005ff027984 */ /* 0x000e220008000800 */
[----:B------:R-:W-:Y:S01]  /*0f20*/  MOV R0, UR5 ;  /* 0x0000000500007c02 */ /* 0x000fe20008000f00 */
[----:B0-----:R-:W-:-:S05]  /*0f30*/  FADD R3, R2, -1 ;  /* 0xbf80000002037421 */ /* 0x001fca0000000000 */
[----:B------:R-:W0:Y:S02]  /*0f40*/  ATOMS.CAST.SPIN P0, [R0], R2, R3 ;  /* 0x000000020000758d */ /* 0x000e240001800003 */
[----:B0-----:R-:W-:Y:S05]  /*0f50*/  @!P0 BRA `(.L_x_69) ;  /* 0xfffffffc00ec8947 */ /* 0x001fea000383ffff */
[----:B------:R-:W-:Y:S05]  /*0f60*/  BSYNC.RECONVERGENT B0 ;  /* 0x0000000000007941 */ /* 0x000fea0003800200 */
.L_x_68:
[----:B------:R-:W-:Y:S01]  /*0f70*/  BSSY.RECONVERGENT B0, `(.L_x_70) ;  /* 0x0000006000007945 */ /* 0x000fe20003800200 */
.L_x_71:
[----:B------:R-:W0:Y:S01]  /*0f80*/  LDS R2, [UR5] ;  /* 0x00000005ff027984 */ /* 0x000e220008000800 */
[----:B------:R-:W-:Y:S01]  /*0f90*/  MOV R0, UR5 ;  /* 0x0000000500007c02 */ /* 0x000fe20008000f00 */
[----:B0-----:R-:W-:-:S05]  /*0fa0*/  FADD R3, R2, 1 ;  /* 0x3f80000002037421 */ /* 0x001fca0000000000 */
[----:B------:R-:W0:Y:S02]  /*0fb0*/  ATOMS.CAST.SPIN P0, [R0], R2, R3 ;  /* 0x000000020000758d */ /* 0x000e240001800003 */
[----:B0-----:R-:W-:Y:S05]  /*0fc0*/  @!P0 BRA `(.L_x_71) ;  /* 0xfffffffc00ec8947 */ /* 0x001fea000383ffff */
[----:B------:R-:W-:Y:S05]  /*0fd0*/  BSYNC.RECONVERGENT B0 ;  /* 0x0000000000007941 */ /* 0x000fea0003800200 */
.L_x_70:
[----:B------:R-:W-:Y:S01]  /*0fe0*/  BSSY.RECONVERGENT B0, `(.L_x_72) ;  /* 0x0000006000007945 */ /* 0x000fe20003800200 */
.L_x_73:
[----:B------:R-:W0:Y:S01]  /*0ff0*/  LDS R2, [UR5] ;  /* 0x00000005ff027984 */ /* 0x000e220008000800 */
[----:B------:R-:W-:Y:S01]  /*1000*/  MOV R0, UR5 ;  /* 0x0000000500007c02 */ /* 0x000fe20008000f00 */
[----:B0-----:R-:W-:-:S05]  /*1010*/  FADD R3, R2, -1 ;  /* 0xbf80000002037421 */ /* 0x001fca0000000000 */
[----:B------:R-:W0:Y:S02]  /*1020*/  ATOMS.CAST.SPIN P0, [R0], R2, R3 ;  /* 0x000000020000758d */ /* 0x000e240001800003 */
[----:B0-----:R-:W-:Y:S05]  /*1030*/  @!P0 BRA `(.L_x_73) ;  /* 0xfffffffc00ec8947 */ /* 0x001fea000383ffff */
[----:B------:R-:W-:Y:S05]  /*1040*/  BSYNC.RECONVERGENT B0 ;  /* 0x0000000000007941 */ /* 0x000fea0003800200 */
.L_x_72:
[----:B------:R-:W-:Y:S01]  /*1050*/  BSSY.RECONVERGENT B0, `(.L_x_74) ;  /* 0x0000006000007945 */ /* 0x000fe20003800200 */
.L_x_75:
[----:B------:R-:W0:Y:S01]  /*1060*/  LDS R2, [UR5] ;  /* 0x00000005ff027984 */ /* 0x000e220008000800 */
[----:B------:R-:W-:Y:S01]  /*1070*/  MOV R0, UR5 ;  /* 0x0000000500007c02 */ /* 0x000fe20008000f00 */
[----:B0-----:R-:W-:-:S05]  /*1080*/  FADD R3, R2, 1 ;  /* 0x3f80000002037421 */ /* 0x001fca0000000000 */
[----:B------:R-:W0:Y:S02]  /*1090*/  ATOMS.CAST.SPIN P0, [R0], R2, R3 ;  /* 0x000000020000758d */ /* 0x000e240001800003 */
[----:B0-----:R-:W-:Y:S05]  /*10a0*/  @!P0 BRA `(.L_x_75) ;  /* 0xfffffffc00ec8947 */ /* 0x001fea000383ffff */
[----:B------:R-:W-:Y:S05]  /*10b0*/  BSYNC.RECONVERGENT B0 ;  /* 0x0000000000007941 */ /* 0x000fea0003800200 */
.L_x_74:
[----:B------:R-:W-:Y:S01]  /*10c0*/  BSSY.RECONVERGENT B0, `(.L_x_76) ;  /* 0x0000006000007945 */ /* 0x000fe20003800200 */
.L_x_77:
[----:B------:R-:W0:Y:S01]  /*10d0*/  LDS R2, [UR5] ;  /* 0x00000005ff027984 */ /* 0x000e220008000800 */
[----:B------:R-:W-:Y:S01]  /*10e0*/  MOV R0, UR5 ;  /* 0x0000000500007c02 */ /* 0x000fe20008000f00 */
[----:B0-----:R-:W-:-:S05]  /*10f0*/  FADD R3, R2, -1 ;  /* 0xbf80000002037421 */ /* 0x001fca0000000000 */
[----:B------:R-:W0:Y:S02]  /*1100*/  ATOMS.CAST.SPIN P0, [R0], R2, R3 ;  /* 0x000000020000758d */ /* 0x000e240001800003 */
[----:B0-----:R-:W-:Y:S05]  /*1110*/  @!P0 BRA `(.L_x_77) ;  /* 0xfffffffc00ec8947 */ /* 0x001fea000383ffff */
[----:B------:R-:W-:Y:S05]  /*1120*/  BSYNC.RECONVERGENT B0 ;  /* 0x0000000000007941 */ /* 0x000fea0003800200 */
.L_x_76:
[----:B------:R-:W-:Y:S01]  /*1130*/  BSSY.RECONVERGENT B0, `(.L_x_78) ;  /* 0x0000006000007945 */ /* 0x000fe20003800200 */
.L_x_79:
[----:B------:R-:W0:Y:S01]  /*1140*/  LDS R2, [UR5] ;  /* 0x00000005ff027984 */ /* 0x000e220008000800 */
[----:B------:R-:W-:Y:S01]  /*1150*/  MOV R0, UR5 ;  /* 0x0000000500007c02 */ /* 0x000fe20008000f00 */
[----:B0-----:R-:W-:-:S05]  /*1160*/  FADD R3, R2, 1 ;  /* 0x3f80000002037421 */ /* 0x001fca0000000000 */
[----:B------:R-:W0:Y:S02]  /*1170*/  ATOMS.CAST.SPIN P0, [R0], R2, R3 ;  /* 0x000000020000758d */ /* 0x000e240001800003 */
[----:B0-----:R-:W-:Y:S05]  /*1180*/  @!P0 BRA `(.L_x_79) ;  /* 0xfffffffc00ec8947 */ /* 0x001fea000383ffff */
[----:B------:R-:W-:Y:S05]  /*1190*/  BSYNC.RECONVERGENT B0 ;  /* 0x0000000000007941 */ /* 0x000fea0003800200 */
.L_x_78:
[----:B------:R-:W-:Y:S01]  /*11a0*/  BSSY.RECONVERGENT B0, `(.L_x_80) ;  /* 0x0000006000007945 */ /* 0x000fe20003800200 */
.L_x_81:
[----:B------:R-:W0:Y:S01]  /*11b0*/  LDS R2, [UR5] ;  /* 0x00000005ff027984 */ /* 0x000e220008000800 */
[----:B------:R-:W-:Y:S01]  /*11c0*/  MOV R0, UR5 ;  /* 0x0000000500007c02 */ /* 0x000fe20008000f00 */
[----:B0-----:R-:W-:-:S05]  /*11d0*/  FADD R3, R2, -1 ;  /* 0xbf80000002037421 */ /* 0x001fca0000000000 */
[----:B------:R-:W0:Y:S02]  /*11e0*/  ATOMS.CAST.SPIN P0, [R0], R2, R3 ;  /* 0x000000020000758d */ /* 0x000e240001800003 */
[----:B0-----:R-:W-:Y:S05]  /*11f0*/  @!P0 BRA `(.L_x_81) ;  /* 0xfffffffc00ec8947 */ /* 0x001fea000383ffff */
[----:B------:R-:W-:Y:S05]  /*1200*/  BSYNC.RECONVERGENT B0 ;  /* 0x0000000000007941 */ /* 0x000fea0003800200 */
.L_x_80:
[----:B------:R-:W-:Y:S01]  /*1210*/  BSSY.RECONVERGENT B0, `(.L_x_82) ;  /* 0x0000006000007945 */ /* 0x000fe20003800200 */
.L_x_83:
[----:B------:R-:W0:Y:S01]  /*1220*/  LDS R2, [UR5] ;  /* 0x00000005ff027984 */ /* 0x000e220008000800 */
[----:B------:R-:W-:Y:S01]  /*1230*/  MOV R0, UR5 ;  /* 0x0000000500007c02 */ /* 0x000fe20008000f00 */
[----:B0-----:R-:W-:-:S05]  /*1240*/  FADD R3, R2, 1 ;  /* 0x3f80000002037421 */ /* 0x001fca0000000000 */
[----:B------:R-:W0:Y:S02]  /*1250*/  ATOMS.CAST.SPIN P0, [R0], R2, R3 ;  /* 0x000000020000758d */ /* 0x000e240001800003 */
[----:B0-----:R-:W-:Y:S05]  /*1260*/  @!P0 BRA `(.L_x_83) ;  /* 0xfffffffc00ec8947 */ /* 0x001fea000383ffff */
[----:B------:R-:W-:Y:S05]  /*1270*/  BSYNC.RECONVERGENT B0 ;  /* 0x0000000000007941 */ /* 0x000fea0003800200 */
.L_x_82:
[----:B------:R-:W-:Y:S01]  /*1280*/  BSSY.RECONVERGENT B0, `(.L_x_84) ;  /* 0x0000006000007945 */ /* 0x000fe20003800200 */
.L_x_85:
[----:B------:R-:W0:Y:S01]  /*1290*/  LDS R2, [UR5] ;  /* 0x00000005ff027984 */ /* 0x000e220008000800 */
[----:B------:R-:W-:Y:S01]  /*12a0*/  MOV R0, UR5 ;  /* 0x0000000500007c02 */ /* 0x000fe20008000f00 */
[----:B0-----:R-:W-:-:S05]  /*12b0*/  FADD R3, R2, -1 ;  /* 0xbf80000002037421 */ /* 0x001fca0000000000 */
[----:B------:R-:W0:Y:S02]  /*12c0*/  ATOMS.CAST.SPIN P0, [R0], R2, R3 ;  /* 0x000000020000758d */ /* 0x000e240001800003 */
[----:B0-----:R-:W-:Y:S05]  /*12d0*/  @!P0 BRA `(.L_x_85) ;  /* 0xfffffffc00ec8947 */ /* 0x001fea000383ffff */
[----:B------:R-:W-:Y:S05]  /*12e0*/  BSYNC.RECONVERGENT B0 ;  /* 0x0000000000007941 */ /* 0x000fea0003800200 */
.L_x_84:
[----:B------:R-:W-:Y:S01]  /*12f0*/  BSSY.RECONVERGENT B0, `(.L_x_86) ;  /* 0x0000006000007945 */ /* 0x000fe20003800200 */
.L_x_87:
[----:B------:R-:W0:Y:S01]  /*1300*/  LDS R2, [UR5] ;  /* 0x00000005ff027984 */ /* 0x000e220008000800 */
[----:B------:R-:W-:Y:S01]  /*1310*/  MOV R0, UR5 ;  /* 0x0000000500007c02 */ /* 0x000fe20008000f00 */
[----:B0-----:R-:W-:-:S05]  /*1320*/  FADD R3, R2, 1 ;  /* 0x3f80000002037421 */ /* 0x001fca0000000000 */
[----:B------:R-:W0:Y:S02]  /*1330*/  ATOMS.CAST.SPIN P0, [R0], R2, R3 ;  /* 0x000000020000758d */ /* 0x000e240001800003 */
[----:B0-----:R-:W-:Y:S05]  /*1340*/  @!P0 BRA `(.L_x_87) ;  /* 0xfffffffc00ec8947 */ /* 0x001fea000383ffff */
[----:B------:R-:W-:Y:S05]  /*1350*/  BSYNC.RECONVERGENT B0 ;  /* 0x0000000000007941 */ /* 0x000fea0003800200 */
.L_x_86:
[----:B------:R-:W-:Y:S01]  /*1360*/  BSSY.RECONVERGENT B0, `(.L_x_88) ;  /* 0x0000006000007945 */ /* 0x000fe20003800200 */
.L_x_89:
[----:B------:R-:W0:Y:S01]  /*1370*/  LDS R2, [UR5] ;  /* 0x00000005ff027984 */ /* 0x000e220008000800 */
[----:B------:R-:W-:Y:S01]  /*1380*/  MOV R0, UR5 ;  /* 0x0000000500007c02 */ /* 0x000fe20008000f00 */
[----:B0-----:R-:W-:-:S05]  /*1390*/  FADD R3, R2, -1 ;  /* 0xbf80000002037421 */ /* 0x001fca0000000000 */
[----:B------:R-:W0:Y:S02]  /*13a0*/  ATOMS.CAST.SPIN P0, [R0], R2, R3 ;  /* 0x000000020000758d */ /* 0x000e240001800003 */
[----:B0-----:R-:W-:Y:S05]  /*13b0*/  @!P0 BRA `(.L_x_89) ;  /* 0xfffffffc00ec8947 */ /* 0x001fea000383ffff */
[----:B------:R-:W-:Y:S05]  /*13c0*/  BSYNC.RECONVERGENT B0 ;  /* 0x0000000000007941 */ /* 0x000fea0003800200 */
.L_x_88:
[----:B------:R-:W-:Y:S01]  /*13d0*/  BSSY.RECONVERGENT B0, `(.L_x_90) ;  /* 0x0000006000007945 */ /* 0x000fe20003800200 */
.L_x_91:
[----:B------:R-:W0:Y:S01]  /*13e0*/  LDS R2, [UR5] ;  /* 0x00000005ff027984 */ /* 0x000e220008000800 */
[----:B------:R-:W-:Y:S01]  /*13f0*/  MOV R0, UR5 ;  /* 0x0000000500007c02 */ /* 0x000fe20008000f00 */
[----:B0-----:R-:W-:-:S05]  /*1400*/  FADD R3, R2, 1 ;  /* 0x3f80000002037421 */ /* 0x001fca0000000000 */
[----:B------:R-:W0:Y:S02]  /*1410*/  ATOMS.CAST.SPIN P0, [R0], R2, R3 ;  /* 0x000000020000758d */ /* 0x000e240001800003 */
[----:B0-----:R-:W-:Y:S05]  /*1420*/  @!P0 BRA `(.L_x_91) ;  /* 0xfffffffc00ec8947 */ /* 0x001fea000383ffff */
[----:B------:R-:W-:Y:S05]  /*1430*/  BSYNC.RECONVERGENT B0 ;  /* 0x0000000000007941 */ /* 0x000fea0003800200 */
.L_x_90:
[----:B------:R-:W-:Y:S01]  /*1440*/  BSSY.RECONVERGENT B0, `(.L_x_92) ;  /* 0x0000006000007945 */ /* 0x000fe20003800200 */
.L_x_93:
[----:B------:R-:W0:Y:S01]  /*1450*/  LDS R2, [UR5] ;  /* 0x00000005ff027984 */ /* 0x000e220008000800 */
[----:B------:R-:W-:Y:S01]  /*1460*/  MOV R0, UR5 ;  /* 0x0000000500007c02 */ /* 0x000fe20008000f00 */
[----:B0-----:R-:W-:-:S05]  /*1470*/  FADD R3, R2, -1 ;  /* 0xbf80000002037421 */ /* 0x001fca0000000000 */
[----:B------:R-:W0:Y:S02]  /*1480*/  ATOMS.CAST.SPIN P0, [R0], R2, R3 ;  /* 0x000000020000758d */ /* 0x000e240001800003 */
[----:B0-----:R-:W-:Y:S05]  /*1490*/  @!P0 BRA `(.L_x_93) ;  /* 0xfffffffc00ec8947 */ /* 0x001fea000383ffff */
[----:B------:R-:W-:Y:S05]  /*14a0*/  BSYNC.RECONVERGENT B0 ;  /* 0x0000000000007941 */ /* 0x000fea0003800200 */
.L_x_92:
[----:B------:R-:W-:Y:S01]  /*14b0*/  BSSY.RECONVERGENT B0, `(.L_x_94) ;  /* 0x0000006000007945 */ /* 0x000fe20003800200 */
.L_x_95:
[----:B------:R-:W0:Y:S01]  /*14c0*/  LDS R2, [UR5] ;  /* 0x00000005ff027984 */ /* 0x000e220008000800 */
[----:B------:R-:W-:Y:S01]  /*14d0*/  MOV R0, UR5 ;  /* 0x0000000500007c02 */ /* 0x000fe20008000f00 */
[----:B0-----:R-:W-:-:S05]  /*14e0*/  FADD R3, R2, 1 ;  /* 0x3f80000002037421 */ /* 0x001fca0000000000 */
[----:B------:R-:W0:Y:S02]  /*14f0*/  ATOMS.CAST.SPIN P0, [R0], R2, R3 ;  /* 0x000000020000758d */ /* 0x000e240001800003 */
[----:B0-----:R-:W-:Y:S05]  /*1500*/  @!P0 BRA `(.L_x_95) ;  /* 0xfffffffc00ec8947 */ /* 0x001fea000383ffff */
[----:B------:R-:W-:Y:S05]  /*1510*/  BSYNC.RECONVERGENT B0 ;  /* 0x0000000000007941 */ /* 0x000fea0003800200 */
.L_x_94:
[----:B------:R-:W-:Y:S01]  /*1520*/  BSSY.RECONVERGENT B0, `(.L_x_96) ;  /* 0x0000006000007945 */ /* 0x000fe20003800200 */
.L_x_97:
[----:B------:R-:W0:Y:S01]  /*1530*/  LDS R2, [UR5] ;  /* 0x00000005ff027984 */ /* 0x000e220008000800 */
[----:B------:R-:W-:Y:S01]  /*1540*/  MOV R0, UR5 ;  /* 0x0000000500007c02 */ /* 0x000fe20008000f00 */
[----:B0-----:R-:W-:-:S05]  /*1550*/  FADD R3, R2, -1 ;  /* 0xbf80000002037421 */ /* 0x001fca0000000000 */
[----:B------:R-:W0:Y:S02]  /*1560*/  ATOMS.CAST.SPIN P0, [R0], R2, R3 ;  /* 0x000000020000758d */ /* 0x000e240001800003 */
[----:B0-----:R-:W-:Y:S05]  /*1570*/  @!P0 BRA `(.L_x_97) ;  /* 0xfffffffc00ec8947 */ /* 0x001fea000383ffff */
[----:B------:R-:W-:Y:S05]  /*1580*/  BSYNC.RECONVERGENT B0 ;  /* 0x0000000000007941 */ /* 0x000fea0003800200 */
.L_x_96:
[----:B------:R-:W-:Y:S01]  /*1590*/  BSSY.RECONVERGENT B0, `(.L_x_98) ;  /* 0x0000006000007945 */ /* 0x000fe20003800200 */
.L_x_99:
[----:B------:R-:W0:Y:S01]  /*15a0*/  LDS R2, [UR5] ;  /* 0x00000005ff027984 */ /* 0x000e220008000800 */
[----:B------:R-:W-:Y:S01]  /*15b0*/  MOV R0, UR5 ;  /* 0x0000000500007c02 */ /* 0x000fe20008000f00 */
[----:B0-----:R-:W-:-:S05]  /*15c0*/  FADD R3, R2, 1 ;  /* 0x3f80000002037421 */ /* 0x001fca0000000000 */
[----:B------:R-:W0:Y:S02]  /*15d0*/  ATOMS.CAST.SPIN P0, [R0], R2, R3 ;  /* 0x000000020000758d */ /* 0x000e240001800003 */
[----:B0-----:R-:W-:Y:S05]  /*15e0*/  @!P0 BRA `(.L_x_99) ;  /* 0xfffffffc00ec8947 */ /* 0x001fea000383ffff */
[----:B------:R-:W-:Y:S05]  /*15f0*/  BSYNC.RECONVERGENT B0 ;  /* 0x0000000000007941 */ /* 0x000fea0003800200 */
.L_x_98:
[----:B------:R-:W-:Y:S01]  /*1600*/  BSSY.RECONVERGENT B0, `(.L_x_100) ;  /* 0x0000006000007945 */ /* 0x000fe20003800200 */
.L_x_101:
[----:B------:R-:W0:Y:S01]  /*1610*/  LDS R2, [UR5] ;  /* 0x00000005ff027984 */ /* 0x000e220008000800 */
[----:B------:R-:W-:Y:S01]  /*1620*/  MOV R0, UR5 ;  /* 0x0000000500007c02 */ /* 0x000fe20008000f00 */
[----:B0-----:R-:W-:-:S05]  /*1630*/  FADD R3, R2, -1 ;  /* 0xbf80000002037421 */ /* 0x001fca0000000000 */
[----:B------:R-:W0:Y:S02]  /*1640*/  ATOMS.CAST.SPIN P0, [R0], R2, R3 ;  /* 0x000000020000758d */ /* 0x000e240001800003 */
[----:B0-----:R-:W-:Y:S05]  /*1650*/  @!P0 BRA `(.L_x_101) ;  /* 0xfffffffc00ec8947 */ /* 0x001fea000383ffff */
[----:B------:R-:W-:Y:S05]  /*1660*/  BSYNC.RECONVERGENT B0 ;  /* 0x0000000000007941 */ /* 0x000fea0003800200 */
.L_x_100:
[----:B------:R-:W-:Y:S01]  /*1670*/  BSSY.RECONVERGENT B0, `(.L_x_102) ;  /* 0x0000006000007945 */ /* 0x000fe20003800200 */
.L_x_103:
[----:B------:R-:W0:Y:S01]  /*1680*/  LDS R2, [UR5] ;  /* 0x00000005ff027984 */ /* 0x000e220008000800 */
[----:B------:R-:W-:Y:S01]  /*1690*/  MOV R0, UR5 ;  /* 0x0000000500007c02 */ /* 0x000fe20008000f00 */
[----:B0-----:R-:W-:-:S05]  /*16a0*/  FADD R3, R2, 1 ;  /* 0x3f80000002037421 */ /* 0x001fca0000000000 */
[----:B------:R-:W0:Y:S02]  /*16b0*/  ATOMS.CAST.SPIN P0, [R0], R2, R3 ;  /* 0x000000020000758d */ /* 0x000e240001800003 */
[----:B0-----:R-:W-:Y:S05]  /*16c0*/  @!P0 BRA `(.L_x_103) ;  /* 0xfffffffc00ec8947 */ /* 0x001fea000383ffff */
[----:B------:R-:W-:Y:S05]  /*16d0*/  BSYNC.RECONVERGENT B0 ;  /* 0x0000000000007941 */ /* 0x000fea0003800200 */
.L_x_102:
[----:B------:R-:W-:Y:S01]  /*16e0*/  BSSY.RECONVERGENT B0, `(.L_x_104) ;  /* 0x0000006000007945 */ /* 0x000fe20003800200 */
.L_x_105:
[----:B------:R-:W0:Y:S01]  /*16f0*/  LDS R2, [UR5] ;  /* 0x00000005ff027984 */ /* 0x000e220008000800 */
[----:B------:R-:W-:Y:S01]  /*1700*/  MOV R0, UR5 ;  /* 0x0000000500007c02 */ /* 0x000fe20008000f00 */
[----:B0-----:R-:W-:-:S05]  /*1710*/  FADD R3, R2, -1 ;  /* 0xbf80000002037421 */ /* 0x001fca0000000000 */
[----:B------:R-:W0:Y:S02]  /*1720*/  ATOMS.CAST.SPIN P0, [R0], R2, R3 ;  /* 0x000000020000758d */ /* 0x000e240001800003 */
[----:B0-----:R-:W-:Y:S05]  /*1730*/  @!P0 BRA `(.L_x_105) ;  /* 0xfffffffc00ec8947 */ /* 0x001fea000383ffff */
[----:B------:R-:W-:Y:S05]  /*1740*/  BSYNC.RECONVERGENT B0 ;  /* 0x0000000000007941 */ /* 0x000fea0003800200 */
.L_x_104:
[----:B------:R-:W-:Y:S01]  /*1750*/  BSSY.RECONVERGENT B0, `(.L_x_106) ;  /* 0x0000006000007945 */ /* 0x000fe20003800200 */
.L_x_107:
[----:B------:R-:W0:Y:S01]  /*1760*/  LDS R2, [UR5] ;  /* 0x00000005ff027984 */ /* 0x000e220008000800 */
[----:B------:R-:W-:Y:S01]  /*1770*/  MOV R0, UR5 ;  /* 0x0000000500007c02 */ /* 0x000fe20008000f00 */
[----:B0-----:R-:W-:-:S05]  /*1780*/  FADD R3, R2, 1 ;  /* 0x3f80000002037421 */ /* 0x001fca0000000000 */
[----:B------:R-:W0:Y:S02]  /*1790*/  ATOMS.CAST.SPIN P0, [R0], R2, R3 ;  /* 0x000000020000758d */ /* 0x000e240001800003 */
[----:B0-----:R-:W-:Y:S05]  /*17a0*/  @!P0 BRA `(.L_x_107) ;  /* 0xfffffffc00ec8947 */ /* 0x001fea000383ffff */
[----:B------:R-:W-:Y:S05]  /*17b0*/  BSYNC.RECONVERGENT B0 ;  /* 0x0000000000007941 */ /* 0x000fea0003800200 */
.L_x_106:
[----:B------:R-:W-:Y:S01]  /*17c0*/  BSSY.RECONVERGENT B0, `(.L_x_108) ;  /* 0x0000006000007945 */ /* 0x000fe20003800200 */
.L_x_109:
[----:B------:R-:W0:Y:S01]  /*17d0*/  LDS R2, [UR5] ;  /* 0x00000005ff027984 */ /* 0x000e220008000800 */
[----:B------:R-:W-:Y:S01]  /*17e0*/  MOV R0, UR5 ;  /* 0x0000000500007c02 */ /* 0x000fe20008000f00 */
[----:B0-----:R-:W-:-:S05]  /*17f0*/  FADD R3, R2, -1 ;  /* 0xbf80000002037421 */ /* 0x001fca0000000000 */
[----:B------:R-:W0:Y:S02]  /*1800*/  ATOMS.CAST.SPIN P0, [R0], R2, R3 ;  /* 0x000000020000758d */ /* 0x000e240001800003 */
[----:B0-----:R-:W-:Y:S05]  /*1810*/  @!P0 BRA `(.L_x_109) ;  /* 0xfffffffc00ec8947 */ /* 0x001fea000383ffff */
[----:B------:R-:W-:Y:S05]  /*1820*/  BSYNC.RECONVERGENT B0 ;  /* 0x0000000000007941 */ /* 0x000fea0003800200 */
.L_x_108:
[----:B------:R-:W-:Y:S01]  /*1830*/  BSSY.RECONVERGENT B0, `(.L_x_110) ;  /* 0x0000006000007945 */ /* 0x000fe20003800200 */
.L_x_111:
[----:B------:R-:W0:Y:S01]  /*1840*/  LDS R2, [UR5] ;  /* 0x00000005ff027984 */ /* 0x000e220008000800 */
[----:B------:R-:W-:Y:S01]  /*1850*/  MOV R0, UR5 ;  /* 0x0000000500007c02 */ /* 0x000fe20008000f00 */
[----:B0-----:R-:W-:-:S05]  /*1860*/  FADD R3, R2, 1 ;  /* 0x3f80000002037421 */ /* 0x001fca0000000000 */
[----:B------:R-:W0:Y:S02]  /*1870*/  ATOMS.CAST.SPIN P0, [R0], R2, R3 ;  /* 0x000000020000758d */ /* 0x000e240001800003 */
[----:B0-----:R-:W-:Y:S05]  /*1880*/  @!P0 BRA `(.L_x_111) ;  /* 0xfffffffc00ec8947 */ /* 0x001fea000383ffff */
[----:B------:R-:W-:Y:S05]  /*1890*/  BSYNC.RECONVERGENT B0 ;  /* 0x0000000000007941 */ /* 0x000fea0003800200 */
.L_x_110:
[----:B------:R-:W-:Y:S01]  /*18a0*/  BSSY.RECONVERGENT B0, `(.L_x_112) ;  /* 0x0000006000007945 */ /* 0x000fe20003800200 */
.L_x_113:
[----:B------:R-:W0:Y:S01]  /*18b0*/  LDS R2, [UR5] ;  /* 0x00000005ff027984 */ /* 0x000e220008000800 */
[----:B------:R-:W-:Y:S01]  /*18c0*/  MOV R0, UR5 ;  /* 0x0000000500007c02 */ /* 0x000fe20008000f00 */
[----:B0-----:R-:W-:-:S05]  /*18d0*/  FADD R3, R2, -1 ;  /* 0xbf80000002037421 */ /* 0x001fca0000000000 */
[----:B------:R-:W0:Y:S02]  /*18e0*/  ATOMS.CAST.SPIN P0, [R0], R2, R3 ;  /* 0x000000020000758d */ /* 0x000e240001800003 */
[----:B0-----:R-:W-:Y:S05]  /*18f0*/  @!P0 BRA `(.L_x_113) ;  /* 0xfffffffc00ec8947 */ /* 0x001fea000383ffff */
[----:B------:R-:W-:Y:S05]  /*1900*/  BSYNC.RECONVERGENT B0 ;  /* 0x0000000000007941 */ /* 0x000fea0003800200 */
.L_x_112:
[----:B------:R-:W-:Y:S01]  /*1910*/  BSSY.RECONVERGENT B0, `(.L_x_114) ;  /* 0x0000006000007945 */ /* 0x000fe20003800200 */
.L_x_115:
[----:B------:R-:W0:Y:S01]  /*1920*/  LDS R2, [UR5] ;  /* 0x00000005ff027984 */ /* 0x000e220008000800 */
[----:B------:R-:W-:Y:S01]  /*1930*/  MOV R0, UR5 ;  /* 0x0000000500007c02 */ /* 0x000fe20008000f00 */
[----:B0-----:R-:W-:-:S05]  /*1940*/  FADD R3, R2, 1 ;  /* 0x3f80000002037421 */ /* 0x001fca0000000000 */
[----:B------:R-:W0:Y:S02]  /*1950*/  ATOMS.CAST.SPIN P0, [R0], R2, R3 ;  /* 0x000000020000758d */ /* 0x000e240001800003 */
[----:B0-----:R-:W-:Y:S05]  /*1960*/  @!P0 BRA `(.L_x_115) ;  /* 0xfffffffc00ec8947 */ /* 0x001fea000383ffff */
[----:B------:R-:W-:Y:S05]  /*1970*/  BSYNC.RECONVERGENT B0 ;  /* 0x0000000000007941 */ /* 0x000fea0003800200 */
.L_x_114:
[----:B------:R-:W-:Y:S01]  /*1980*/  BSSY.RECONVERGENT B0, `(.L_x_116) ;  /* 0x0000006000007945 */ /* 0x000fe20003800200 */
.L_x_117:
[----:B------:R-:W0:Y:S01]  /*1990*/  LDS R2, [UR5] ;  /* 0x00000005ff027984 */ /* 0x000e220008000800 */
[----:B------:R-:W-:Y:S01]  /*19a0*/  MOV R0, UR5 ;  /* 0x0000000500007c02 */ /* 0x000fe20008000f00 */
[----:B0-----:R-:W-:-:S05]  /*19b0*/  FADD R3, R2, -1 ;  /* 0xbf80000002037421 */ /* 0x001fca0000000000 */
[----:B------:R-:W0:Y:S02]  /*19c0*/  ATOMS.CAST.SPIN P0, [R0], R2, R3 ;  /* 0x000000020000758d */ /* 0x000e240001800003 */
[----:B0-----:R-:W-:Y:S05]  /*19d0*/  @!P0 BRA `(.L_x_117) ;  /* 0xfffffffc00ec8947 */ /* 0x001fea000383ffff */
[----:B------:R-:W-:Y:S05]  /*19e0*/  BSYNC.RECONVERGENT B0 ;  /* 0x0000000000007941 */ /* 0x000fea0003800200 */
.L_x_116:
[----:B------:R-:W-:Y:S01]  /*19f0*/  BSSY.RECONVERGENT B0, `(.L_x_118) ;  /* 0x0000006000007945 */ /* 0x000fe20003800200 */
.L_x_119:
[----:B------:R-:W0:Y:S01]  /*1a00*/  LDS R2, [UR5] ;  /* 0x00000005ff027984 */ /* 0x000e220008000800 */
[----:B------:R-:W-:Y:S01]  /*1a10*/  MOV R0, UR5 ;  /* 0x0000000500007c02 */ /* 0x000fe20008000f00 */
[----:B0-----:R-:W-:-:S05]  /*1a20*/  FADD R3, R2, 1 ;  /* 0x3f80000002037421 */ /* 0x001fca0000000000 */
[----:B------:R-:W0:Y:S02]  /*1a30*/  ATOMS.CAST.SPIN P0, [R0], R2, R3 ;  /* 0x000000020000758d */ /* 0x000e240001800003 */
[----:B0-----:R-:W-:Y:S05]  /*1a40*/  @!P0 BRA `(.L_x_119) ;  /* 0xfffffffc00ec8947 */ /* 0x001fea000383ffff */
[----:B------:R-:W-:Y:S05]  /*1a50*/  BSYNC.RECONVERGENT B0 ;  /* 0x0000000000007941 */ /* 0x000fea0003800200 */
.L_x_118:
[----:B------:R-:W-:Y:S01]  /*1a60*/  BSSY.RECONVERGENT B0, `(.L_x_120) ;  /* 0x0000006000007945 */ /* 0x000fe20003800200 */
.L_x_121:
[----:B------:R-:W0:Y:S01]  /*1a70*/  LDS R2, [UR5] ;  /* 0x00000005ff027984 */ /* 0x000e220008000800 */
[----:B------:R-:W-:Y:S01]  /*1a80*/  MOV R0, UR5 ;  /* 0x0000000500007c02 */ /* 0x000fe20008000f00 */
[----:B0-----:R-:W-:-:S05]  /*1a90*/  FADD R3, R2, -1 ;  /* 0xbf80000002037421 */ /* 0x001fca0000000000 */
[----:B------:R-:W0:Y:S02]  /*1aa0*/  ATOMS.CAST.SPIN P0, [R0], R2, R3 ;  /* 0x000000020000758d */ /* 0x000e240001800003 */
[----:B0-----:R-:W-:Y:S05]  /*1ab0*/  @!P0 BRA `(.L_x_121) ;  /* 0xfffffffc00ec8947 */ /* 0x001fea000383ffff */
[----:B------:R-:W-:Y:S05]  /*1ac0*/  BSYNC.RECONVERGENT B0 ;  /* 0x0000000000007941 */ /* 0x000fea0003800200 */
.L_x_120:
[----:B------:R-:W-:Y:S01]  /*1ad0*/  BSSY.RECONVERGENT B0, `(.L_x_122) ;  /* 0x0000006000007945 */ /* 0x000fe20003800200 */
.L_x_123:
[----:B------:R-:W0:Y:S01]  /*1ae0*/  LDS R2, [UR5] ;  /* 0x00000005ff027984 */ /* 0x000e220008000800 */
[----:B------:R-:W-:Y:S01]  /*1af0*/  MOV R0, UR5 ;  /* 0x0000000500007c02 */ /* 0x000fe20008000f00 */
[----:B0-----:R-:W-:-:S05]  /*1b00*/  FADD R3, R2, 1 ;  /* 0x3f80000002037421 */ /* 0x001fca0000000000 */
[----:B------:R-:W0:Y:S02]  /*1b10*/  ATOMS.CAST.SPIN P0, [R0], R2, R3 ;  /* 0x000000020000758d */ /* 0x000e240001800003 */
[----:B0-----:R-:W-:Y:S05]  /*1b20*/  @!P0 BRA `(.L_x_123) ;  /* 0xfffffffc00ec8947 */ /* 0x001fea000383ffff */
[----:B------:R-:W-:Y:S05]  /*1b30*/  BSYNC.RECONVERGENT B0 ;  /* 0x0000000000007941 */ /* 0x000fea0003800200 */
.L_x_122:
[----:B------:R-:W-:Y:S01]  /*1b40*/  BSSY.RECONVERGENT B0, `(.L_x_124) ;  /* 0x0000006000007945 */ /* 0x000fe20003800200 */
.L_x_125:
[----:B------:R-:W0:Y:S01]  /*1b50*/  LDS R2, [UR5] ;  /* 0x00000005ff027984 */ /* 0x000e220008000800 */
[----:B------:R-:W-:Y:S01]  /*1b60*/  MOV R0, UR5 ;  /* 0x0000000500007c02 */ /* 0x000fe20008000f00 */
[----:B0-----:R-:W-:-:S05]  /*1b70*/  FADD R3, R2, -1 ;  /* 0xbf80000002037421 */ /* 0x001fca0000000000 */
[----:B------:R-:W0:Y:S02]  /*1b80*/  ATOMS.CAST.SPIN P0, [R0], R2, R3 ;  /* 0x000000020000758d */ /* 0x000e240001800003 */
[----:B0-----:R-:W-:Y:S05]  /*1b90*/  @!P0 BRA `(.L_x_125) ;  /* 0xfffffffc00ec8947 */ /* 0x001fea000383ffff */
[----:B------:R-:W-:Y:S05]  /*1ba0*/  BSYNC.RECONVERGENT B0 ;  /* 0x0000000000007941 */ /* 0x000fea0003800200 */
.L_x_124:
[----:B------:R-:W-:Y:S01]  /*1bb0*/  BSSY.RECONVERGENT B0, `(.L_x_126) ;  /* 0x0000006000007945 */ /* 0x000fe20003800200 */
.L_x_127:
[----:B------:R-:W0:Y:S01]  /*1bc0*/  LDS R2, [UR5] ;  /* 0x00000005ff027984 */ /* 0x000e220008000800 */
[----:B------:R-:W-:Y:S01]  /*1bd0*/  MOV R0, UR5 ;  /* 0x0000000500007c02 */ /* 0x000fe20008000f00 */
[----:B0-----:R-:W-:-:S05]  /*1be0*/  FADD R3, R2, 1 ;  /* 0x3f80000002037421 */ /* 0x001fca0000000000 */
[----:B------:R-:W0:Y:S02]  /*1bf0*/  ATOMS.CAST.SPIN P0, [R0], R2, R3 ;  /* 0x000000020000758d */ /* 0x000e240001800003 */
[----:B0-----:R-:W-:Y:S05]  /*1c00*/  @!P0 BRA `(.L_x_127) ;  /* 0xfffffffc00ec8947 */ /* 0x001fea000383ffff */
[----:B------:R-:W-:Y:S05]  /*1c10*/  BSYNC.RECONVERGENT B0 ;  /* 0x0000000000007941 */ /* 0x000fea0003800200 */
.L_x_126:
[----:B------:R-:W-:Y:S01]  /*1c20*/  BSSY.RECONVERGENT B0, `(.L_x_128) ;  /* 0x0000006000007945 */ /* 0x000fe20003800200 */
.L_x_129:
[----:B------:R-:W0:Y:S01]  /*1c30*/  LDS R2, [UR5] ;  /* 0x00000005ff027984 */ /* 0x000e220008000800 */
[----:B------:R-:W-:Y:S01]  /*1c40*/  MOV R0, UR5 ;  /* 0x0000000500007c02 */ /* 0x000fe20008000f00 */
[----:B0-----:R-:W-:-:S05]  /*1c50*/  FADD R3, R2, -1 ;  /* 0xbf80000002037421 */ /* 0x001fca0000000000 */
[----:B------:R-:W0:Y:S02]  /*1c60*/  ATOMS.CAST.SPIN P0, [R0], R2, R3 ;  /* 0x000000020000758d */ /* 0x000e240001800003 */
[----:B0-----:R-:W-:Y:S05]  /*1c70*/  @!P0 BRA `(.L_x_129) ;  /* 0xfffffffc00ec8947 */ /* 0x001fea000383ffff */
[----:B------:R-:W-:Y:S05]  /*1c80*/  BSYNC.RECONVERGENT B0 ;  /* 0x0000000000007941 */ /* 0x000fea0003800200 */
.L_x_128:
[----:B------:R-:W-:Y:S01]  /*1c90*/  BSSY.RECONVERGENT B0, `(.L_x_130) ;  /* 0x0000006000007945 */ /* 0x000fe20003800200 */
.L_x_131:
[----:B------:R-:W0:Y:S01]  /*1ca0*/  LDS R2, [UR5] ;  /* 0x00000005ff027984 */ /* 0x000e220008000800 */
[----:B------:R-:W-:Y:S01]  /*1cb0*/  MOV R0, UR5 ;  /* 0x0000000500007c02 */ /* 0x000fe20008000f00 */
[----:B0-----:R-:W-:-:S05]  /*1cc0*/  FADD R3, R2, 1 ;  /* 0x3f80000002037421 */ /* 0x001fca0000000000 */
[----:B------:R-:W0:Y:S02]  /*1cd0*/  ATOMS.CAST.SPIN P0, [R0], R2, R3 ;  /* 0x000000020000758d */ /* 0x000e240001800003 */
[----:B0-----:R-:W-:Y:S05]  /*1ce0*/  @!P0 BRA `(.L_x_131) ;  /* 0xfffffffc00ec8947 */ /* 0x001fea000383ffff */
[----:B------:R-:W-:Y:S05]  /*1cf0*/  BSYNC.RECONVERGENT B0 ;  /* 0x0000000000007941 */ /* 0x000fea0003800200 */
.L_x_130:
[----:B------:R-:W-:Y:S01]  /*1d00*/  BSSY.RECONVERGENT B0, `(.L_x_132) ;  /* 0x0000006000007945 */ /* 0x000fe20003800200 */
.L_x_133:
[----:B------:R-:W0:Y:S01]  /*1d10*/  LDS R2, [UR5] ;  /* 0x00000005ff027984 */ /* 0x000e220008000800 */
[----:B------:R-:W-:Y:S01]  /*1d20*/  MOV R0, UR5 ;  /* 0x0000000500007c02 */ /* 0x000fe20008000f00 */
[----:B0-----:R-:W-:-:S05]  /*1d30*/  FADD R3, R2, -1 ;  /* 0xbf80000002037421 */ /* 0x001fca0000000000 */
[----:B------:R-:W0:Y:S02]  /*1d40*/  ATOMS.CAST.SPIN P0, [R0], R2, R3 ;  /* 0x000000020000758d */ /* 0x000e240001800003 */
[----:B0-----:R-:W-:Y:S05]  /*1d50*/  @!P0 BRA `(.L_x_133) ;  /* 0xfffffffc00ec8947 */ /* 0x001fea000383ffff */
[----:B------:R-:W-:Y:S05]  /*1d60*/  BSYNC.RECONVERGENT B0 ;  /* 0x0000000000007941 */ /* 0x000fea0003800200 */
.L_x_132:
[----:B------:R-:W-:Y:S01]  /*1d70*/  BSSY.RECONVERGENT B0, `(.L_x_134) ;  /* 0x0000006000007945 */ /* 0x000fe20003800200 */
.L_x_135:
[----:B------:R-:W0:Y:S01]  /*1d80*/  LDS R2, [UR5] ;  /* 0x00000005ff027984 */ /* 0x000e220008000800 */
[----:B------:R-:W-:Y:S01]  /*1d90*/  MOV R0, UR5 ;  /* 0x0000000500007c02 */ /* 0x000fe20008000f00 */
[----:B0-----:R-:W-:-:S05]  /*1da0*/  FADD R3, R2, 1 ;  /* 0x3f80000002037421 */ /* 0x001fca0000000000 */
[----:B------:R-:W0:Y:S02]  /*1db0*/  ATOMS.CAST.SPIN P0, [R0], R2, R3 ;  /* 0x000000020000758d */ /* 0x000e240001800003 */
[----:B0-----:R-:W-:Y:S05]  /*1dc0*/  @!P0 BRA `(.L_x_135) ;  /* 0xfffffffc00ec8947 */ /* 0x001fea000383ffff */
[----:B------:R-:W-:Y:S05]  /*1dd0*/  BSYNC.RECONVERGENT B0 ;  /* 0x0000000000007941 */ /* 0x000fea0003800200 */
.L_x_134:
[----:B------:R-:W-:Y:S01]  /*1de0*/  BSSY.RECONVERGENT B0, `(.L_x_136) ;  /* 0x0000006000007945 */ /* 0x000fe20003800200 */
.L_x_137:
[----:B------:R-:W0:Y:S01]  /*1df0*/  LDS R2, [UR5] ;  /* 0x00000005ff027984 */ /* 0x000e220008000800 */
[----:B------:R-:W-:Y:S01]  /*1e00*/  MOV R0, UR5 ;  /* 0x0000000500007c02 */ /* 0x000fe20008000f00 */
[----:B0-----:R-:W-:-:S05]  /*1e10*/  FADD R3, R2, -1 ;  /* 0xbf80000002037421 */ /* 0x001fca0000000000 */
[----:B------:R-:W0:Y:S02]  /*1e20*/  ATOMS.CAST.SPIN P0, [R0], R2, R3 ;  /* 0x000000020000758d */ /* 0x000e240001800003 */
[----:B0-----:R-:W-:Y:S05]  /*1e30*/  @!P0 BRA `(.L_x_137) ;  /* 0xfffffffc00ec8947 */ /* 0x001fea000383ffff */
[----:B------:R-:W-:Y:S05]  /*1e40*/  BSYNC.RECONVERGENT B0 ;  /* 0x0000000000007941 */ /* 0x000fea0003800200 */
.L_x_136:
[----:B------:R-:W-:Y:S01]  /*1e50*/  BSSY.RECONVERGENT B0, `(.L_x_138) ;  /* 0x0000006000007945 */ /* 0x000fe20003800200 */
.L_x_139:
[----:B------:R-:W0:Y:S01]  /*1e60*/  LDS R2, [UR5] ;  /* 0x00000005ff027984 */ /* 0x000e220008000800 */
[----:B------:R-:W-:Y:S01]  /*1e70*/  MOV R0, UR5 ;  /* 0x0000000500007c02 */ /* 0x000fe20008000f00 */
[----:B0-----:R-:W-:-:S05]  /*1e80*/  FADD R3, R2, 1 ;  /* 0x3f80000002037421 */ /* 0x001fca0000000000 */
[----:B------:R-:W0:Y:S02]  /*1e90*/  ATOMS.CAST.SPIN P0, [R0], R2, R3 ;  /* 0x000000020000758d */ /* 0x000e240001800003 */
[----:B0-----:R-:W-:Y:S05]  /*1ea0*/  @!P0 BRA `(.L_x_139) ;  /* 0xfffffffc00ec8947 */ /* 0x001fea000383ffff */
[----:B------:R-:W-:Y:S05]  /*1eb0*/  BSYNC.RECONVERGENT B0 ;  /* 0x0000000000007941 */ /* 0x000fea0003800200 */
.L_x_138:
[----:B------:R-:W-:Y:S01]  /*1ec0*/  BSSY.RECONVERGENT B0, `(.L_x_140) ;  /* 0x0000006000007945 */ /* 0x000fe20003800200 */
.L_x_141:
[----:B------:R-:W0:Y:S01]  /*1ed0*/  LDS R2, [UR5] ;  /* 0x00000005ff027984 */ /* 0x000e220008000800 */
[----:B------:R-:W-:Y:S01]  /*1ee0*/  MOV R0, UR5 ;  /* 0x0000000500007c02 */ /* 0x000fe20008000f00 */
[----:B0-----:R-:W-:-:S05]  /*1ef0*/  FADD R3, R2, -1 ;  /* 0xbf80000002037421 */ /* 0x001fca0000000000 */
[----:B------:R-:W0:Y:S02]  /*1f00*/  ATOMS.CAST.SPIN P0, [R0], R2, R3 ;  /* 0x000000020000758d */ /* 0x000e240001800003 */
[----:B0-----:R-:W-:Y:S05]  /*1f10*/  @!P0 BRA `(.L_x_141) ;  /* 0xfffffffc00ec8947 */ /* 0x001fea000383ffff */
[----:B------:R-:W-:Y:S05]  /*1f20*/  BSYNC.RECONVERGENT B0 ;  /* 0x0000000000007941 */ /* 0x000fea0003800200 */
.L_x_140:
[----:B------:R-:W-:Y:S01]  /*1f30*/  BSSY.RECONVERGENT B0, `(.L_x_142) ;  /* 0x0000006000007945 */ /* 0x000fe20003800200 */
.L_x_143:
[----:B------:R-:W0:Y:S01]  /*1f40*/  LDS R2, [UR5] ;  /* 0x00000005ff027984 */ /* 0x000e220008000800 */
[----:B------:R-:W-:Y:S01]  /*1f50*/  MOV R0, UR5 ;  /* 0x0000000500007c02 */ /* 0x000fe20008000f00 */
[----:B0-----:R-:W-:-:S05]  /*1f60*/  FADD R3, R2, 1 ;  /* 0x3f80000002037421 */ /* 0x001fca0000000000 */
[----:B------:R-:W0:Y:S02]  /*1f70*/  ATOMS.CAST.SPIN P0, [R0], R2, R3 ;  /* 0x000000020000758d */ /* 0x000e240001800003 */
[----:B0-----:R-:W-:Y:S05]  /*1f80*/  @!P0 BRA `(.L_x_143) ;  /* 0xfffffffc00ec8947 */ /* 0x001fea000383ffff */
[----:B------:R-:W-:Y:S05]  /*1f90*/  BSYNC.RECONVERGENT B0 ;  /* 0x0000000000007941 */ /* 0x000fea0003800200 */
.L_x_142:
[----:B------:R-:W-:Y:S01]  /*1fa0*/  BSSY.RECONVERGENT B0, `(.L_x_144) ;  /* 0x0000006000007945 */ /* 0x000fe20003800200 */
.L_x_145:
[----:B------:R-:W0:Y:S01]  /*1fb0*/  LDS R2, [UR5] ;  /* 0x00000005ff027984 */ /* 0x000e220008000800 */
[----:B------:R-:W-:Y:S01]  /*1fc0*/  MOV R0, UR5 ;  /* 0x0000000500007c02 */ /* 0x000fe20008000f00 */
[----:B0-----:R-:W-:-:S05]  /*1fd0*/  FADD R3, R2, -1 ;  /* 0xbf80000002037421 */ /* 0x001fca0000000000 */
[----:B------:R-:W0:Y:S02]  /*1fe0*/  ATOMS.CAST.SPIN P0, [R0], R2, R3 ;  /* 0x000000020000758d */ /* 0x000e240001800003 */
[----:B0-----:R-:W-:Y:S05]  /*1ff0*/  @!P0 BRA `(.L_x_145) ;  /* 0xfffffffc00ec8947 */ /* 0x001fea000383ffff */
[----:B------:R-:W-:Y:S05]  /*2000*/  BSYNC.RECONVERGENT B0 ;  /* 0x0000000000007941 */ /* 0x000fea0003800200 */
.L_x_144:
[----:B------:R-:W-:Y:S01]  /*2010*/  BSSY.RECONVERGENT B0, `(.L_x_146) ;  /* 0x0000006000007945 */ /* 0x000fe20003800200 */
.L_x_147:
[----:B------:R-:W0:Y:S01]  /*2020*/  LDS R2, [UR5] ;  /* 0x00000005ff027984 */ /* 0x000e220008000800 */
[----:B------:R-:W-:Y:S01]  /*2030*/  MOV R0, UR5 ;  /* 0x0000000500007c02 */ /* 0x000fe20008000f00 */
[----:B0-----:R-:W-:-:S05]  /*2040*/  FADD R3, R2, 1 ;  /* 0x3f80000002037421 */ /* 0x001fca0000000000 */
[----:B------:R-:W0:Y:S02]  /*2050*/  ATOMS.CAST.SPIN P0, [R0], R2, R3 ;  /* 0x000000020000758d */ /* 0x000e240001800003 */
[----:B0-----:R-:W-:Y:S05]  /*2060*/  @!P0 BRA `(.L_x_147) ;  /* 0xfffffffc00ec8947 */ /* 0x001fea000383ffff */
[----:B------:R-:W-:Y:S05]  /*2070*/  BSYNC.RECONVERGENT B0 ;  /* 0x0000000000007941 */ /* 0x000fea0003800200 */
.L_x_146:
[----:B------:R-:W-:Y:S01]  /*2080*/  BSSY.RECONVERGENT B0, `(.L_x_148) ;  /* 0x0000006000007945 */ /* 0x000fe20003800200 */
.L_x_149:
[----:B------:R-:W0:Y:S01]  /*2090*/  LDS R2, [UR5] ;  /* 0x00000005ff027984 */ /* 0x000e220008000800 */
[----:B------:R-:W-:Y:S01]  /*20a0*/  MOV R0, UR5 ;  /* 0x0000000500007c02 */ /* 0x000fe20008000f00 */
[----:B0-----:R-:W-:-:S05]  /*20b0*/  FADD R3, R2, -1 ;  /* 0xbf80000002037421 */ /* 0x001fca0000000000 */
[----:B------:R-:W0:Y:S02]  /*20c0*/  ATOMS.CAST.SPIN P0, [R0], R2, R3 ;  /* 0x000000020000758d */ /* 0x000e240001800003 */
[----:B0-----:R-:W-:Y:S05]  /*20d0*/  @!P0 BRA `(.L_x_149) ;  /* 0xfffffffc00ec8947 */ /* 0x001fea000383ffff */
[----:B------:R-:W-:Y:S05]  /*20e0*/  BSYNC.RECONVERGENT B0 ;  /* 0x0000000000007941 */ /* 0x000fea0003800200 */
.L_x_148:
[----:B------:R-:W-:Y:S01]  /*20f0*/  BSSY.RECONVERGENT B0, `(.L_x_150) ;  /* 0x0000006000007945 */ /* 0x000fe20003800200 */
.L_x_151:
[----:B------:R-:W0:Y:S01]  /*2100*/  LDS R2, [UR5] ;  /* 0x00000005ff027984 */ /* 0x000e220008000800 */
[----:B------:R-:W-:Y:S01]  /*2110*/  MOV R0, UR5 ;  /* 0x0000000500007c02 */ /* 0x000fe20008000f00 */
[----:B0-----:R-:W-:-:S05]  /*2120*/  FADD R3, R2, 1 ;  /* 0x3f80000002037421 */ /* 0x001fca0000000000 */
[----:B------:R-:W0:Y:S02]  /*2130*/  ATOMS.CAST.SPIN P0, [R0], R2, R3 ;  /* 0x000000020000758d */ /* 0x000e240001800003 */
[----:B0-----:R-:W-:Y:S05]  /*2140*/  @!P0 BRA `(.L_x_151) ;  /* 0xfffffffc00ec8947 */ /* 0x001fea000383ffff */
[----:B------:R-:W-:Y:S05]  /*2150*/  BSYNC.RECONVERGENT B0 ;  /* 0x0000000000007941 */ /* 0x000fea0003800200 */
.L_x_150:
[----:B------:R-:W-:Y:S01]  /*2160*/  BSSY.RECONVERGENT B0, `(.L_x_152) ;  /* 0x0000006000007945 */ /* 0x000fe20003800200 */
.L_x_153:
[----:B------:R-:W0:Y:S01]  /*2170*/  LDS R2, [UR5] ;  /* 0x00000005ff027984 */ /* 0x000e220008000800 */
[----:B------:R-:W-:Y:S01]  /*2180*/  MOV R0, UR5 ;  /* 0x0000000500007c02 */ /* 0x000fe20008000f00 */
[----:B0-----:R-:W-:-:S05]  /*2190*/  FADD R3, R2, -1 ;  /* 0xbf80000002037421 */ /* 0x001fca0000000000 */
[----:B------:R-:W0:Y:S02]  /*21a0*/  ATOMS.CAST.SPIN P0, [R0], R2, R3 ;  /* 0x000000020000758d */ /* 0x000e240001800003 */
[----:B0-----:R-:W-:Y:S05]  /*21b0*/  @!P0 BRA `(.L_x_153) ;  /* 0xfffffffc00ec8947 */ /* 0x001fea000383ffff */
[----:B------:R-:W-:Y:S05]  /*21c0*/  BSYNC.RECONVERGENT B0 ;  /* 0x0000000000007941 */ /* 0x000fea0003800200 */
.L_x_152:
[----:B------:R-:W-:Y:S01]  /*21d0*/  BSSY.RECONVERGENT B0, `(.L_x_154) ;  /* 0x0000006000007945 */ /* 0x000fe20003800200 */
.L_x_155:
[----:B------:R-:W0:Y:S01]  /*21e0*/  LDS R2, [UR5] ;  /* 0x00000005ff027984 */ /* 0x000e220008000800 */
[----:B------:R-:W-:Y:S01]  /*21f0*/  MOV R0, UR5 ;  /* 0x0000000500007c02 */ /* 0x000fe20008000f00 */
[----:B0-----:R-:W-:-:S05]  /*2200*/  FADD R3, R2, 1 ;  /* 0x3f80000002037421 */ /* 0x001fca0000000000 */
[----:B------:R-:W0:Y:S02]  /*2210*/  ATOMS.CAST.SPIN P0, [R0], R2, R3 ;  /* 0x000000020000758d */ /* 0x000e240001800003 */
[----:B0-----:R-:W-:Y:S05]  /*2220*/  @!P0 BRA `(.L_x_155) ;  /* 0xfffffffc00ec8947 */ /* 0x001fea000383ffff */
[----:B------:R-:W-:Y:S05]  /*2230*/  BSYNC.RECONVERGENT B0 ;  /* 0x0000000000007941 */ /* 0x000fea0003800200 */
.L_x_154:
[----:B------:R-:W-:Y:S01]  /*2240*/  BSSY.RECONVERGENT B0, `(.L_x_156) ;  /* 0x0000006000007945 */ /* 0x000fe20003800200 */
.L_x_157:
[----:B------:R-:W0:Y:S01]  /*2250*/  LDS R2, [UR5] ;  /* 0x00000005ff027984 */ /* 0x000e220008000800 */
[----:B------:R-:W-:Y:S01]  /*2260*/  MOV R0, UR5 ;  /* 0x0000000500007c02 */ /* 0x000fe20008000f00 */
[----:B0-----:R-:W-:-:S05]  /*2270*/  FADD R3, R2, -1 ;  /* 0xbf80000002037421 */ /* 0x001fca0000000000 */
[----:B------:R-:W0:Y:S02]  /*2280*/  ATOMS.CAST.SPIN P0, [R0], R2, R3 ;  /* 0x000000020000758d */ /* 0x000e240001800003 */
[----:B0-----:R-:W-:Y:S05]  /*2290*/  @!P0 BRA `(.L_x_157) ;  /* 0xfffffffc00ec8947 */ /* 0x001fea000383ffff */
[----:B------:R-:W-:Y:S05]  /*22a0*/  BSYNC.RECONVERGENT B0 ;  /* 0x0000000000007941 */ /* 0x000fea0003800200 */
.L_x_156:
[----:B------:R-:W-:Y:S01]  /*22b0*/  BSSY.RECONVERGENT B0, `(.L_x_158) ;  /* 0x0000006000007945 */ /* 0x000fe20003800200 */
.L_x_159:
[----:B------:R-:W0:Y:S01]  /*22c0*/  LDS R2, [UR5] ;  /* 0x00000005ff027984 */ /* 0x000e220008000800 */
[----:B------:R-:W-:Y:S01]  /*22d0*/  MOV R0, UR5 ;  /* 0x0000000500007c02 */ /* 0x000fe20008000f00 */
[----:B0-----:R-:W-:-:S05]  /*22e0*/  FADD R3, R2, 1 ;  /* 0x3f80000002037421 */ /* 0x001fca0000000000 */
[----:B------:R-:W0:Y:S02]  /*22f0*/  ATOMS.CAST.SPIN P0, [R0], R2, R3 ;  /* 0x000000020000758d */ /* 0x000e240001800003 */
[----:B0-----:R-:W-:Y:S05]  /*2300*/  @!P0 BRA `(.L_x_159) ;  /* 0xfffffffc00ec8947 */ /* 0x001fea000383ffff */
[----:B------:R-:W-:Y:S05]  /*2310*/  BSYNC.RECONVERGENT B0 ;  /* 0x0000000000007941 */ /* 0x000fea0003800200 */
.L_x_158:
[----:B------:R-:W-:Y:S01]  /*2320*/  BSSY.RECONVERGENT B0, `(.L_x_160) ;  /* 0x0000006000007945 */ /* 0x000fe20003800200 */
.L_x_161:
[----:B------:R-:W0:Y:S01]  /*2330*/  LDS R2, [UR5] ;  /* 0x00000005ff027984 */ /* 0x000e220008000800 */
[----:B------:R-:W-:Y:S01]  /*2340*/  MOV R0, UR5 ;  /* 0x0000000500007c02 */ /* 0x000fe20008000f00 */
[----:B0-----:R-:W-:-:S05]  /*2350*/  FADD R3, R2, -1 ;  /* 0xbf80000002037421 */ /* 0x001fca0000000000 */
[----:B------:R-:W0:Y:S02]  /*2360*/  ATOMS.CAST.SPIN P0, [R0], R2, R3 ;  /* 0x000000020000758d */ /* 0x000e240001800003 */
[----:B0-----:R-:W-:Y:S05]  /*2370*/  @!P0 BRA `(.L_x_161) ;  /* 0xfffffffc00ec8947 */ /* 0x001fea000383ffff */
[----:B------:R-:W-:Y:S05]  /*2380*/  BSYNC.RECONVERGENT B0 ;  /* 0x0000000000007941 */ /* 0x000fea0003800200 */
.L_x_160:
[----:B------:R-:W-:Y:S01]  /*2390*/  BSSY.RECONVERGENT B0, `(.L_x_162) ;  /* 0x0000006000007945 */ /* 0x000fe20003800200 */
.L_x_163:
[----:B------:R-:W0:Y:S01]  /*23a0*/  LDS R2, [UR5] ;  /* 0x00000005ff027984 */ /* 0x000e220008000800 */
[----:B------:R-:W-:Y:S01]  /*23b0*/  MOV R0, UR5 ;  /* 0x0000000500007c02 */ /* 0x000fe20008000f00 */
[----:B0-----:R-:W-:-:S05]  /*23c0*/  FADD R3, R2, 1 ;  /* 0x3f80000002037421 */ /* 0x001fca0000000000 */
[----:B------:R-:W0:Y:S02]  /*23d0*/  ATOMS.CAST.SPIN P0, [R0], R2, R3 ;  /* 0x000000020000758d */ /* 0x000e240001800003 */
[----:B0-----:R-:W-:Y:S05]  /*23e0*/  @!P0 BRA `(.L_x_163) ;  /* 0xfffffffc00ec8947 */ /* 0x001fea000383ffff */
[----:B------:R-:W-:Y:S05]  /*23f0*/  BSYNC.RECONVERGENT B0 ;  /* 0x0000000000007941 */ /* 0x000fea0003800200 */
.L_x_162:
[----:B------:R-:W-:Y:S01]  /*2400*/  BSSY.RECONVERGENT B0, `(.L_x_164) ;  /* 0x0000006000007945 */ /* 0x000fe20003800200 */
.L_x_165:
[----:B------:R-:W0:Y:S01]  /*2410*/  LDS R2, [UR5] ;  /* 0x00000005ff027984 */ /* 0x000e220008000800 */
[----:B------:R-:W-:Y:S01]  /*2420*/  MOV R0, UR5 ;  /* 0x0000000500007c02 */ /* 0x000fe20008000f00 */
[----:B0-----:R-:W-:-:S05]  /*2430*/  FADD R3, R2, -1 ;  /* 0xbf80000002037421 */ /* 0x001fca0000000000 */
[----:B------:R-:W0:Y:S02]  /*2440*/  ATOMS.CAST.SPIN P0, [R0], R2, R3 ;  /* 0x000000020000758d */ /* 0x000e240001800003 */
[----:B0-----:R-:W-:Y:S05]  /*2450*/  @!P0 BRA `(.L_x_165) ;  /* 0xfffffffc00ec8947 */ /* 0x001fea000383ffff */
[----:B------:R-:W-:Y:S05]  /*2460*/  BSYNC.RECONVERGENT B0 ;  /* 0x0000000000007941 */ /* 0x000fea0003800200 */
.L_x_164:
[----:B------:R-:W-:Y:S01]  /*2470*/  BSSY.RECONVERGENT B0, `(.L_x_166) ;  /* 0x0000006000007945 */ /* 0x000fe20003800200 */
.L_x_167:
[----:B------:R-:W0:Y:S01]  /*2480*/  LDS R2, [UR5] ;  /* 0x00000005ff027984 */ /* 0x000e220008000800 */
[----:B------:R-:W-:Y:S01]  /*2490*/  MOV R0, UR5 ;  /* 0x0000000500007c02 */ /* 0x000fe20008000f00 */
[----:B0-----:R-:W-:-:S05]  /*24a0*/  FADD R3, R2, 1 ;  /* 0x3f80000002037421 */ /* 0x001fca0000000000 */
[----:B------:R-:W0:Y:S02]  /*24b0*/  ATOMS.CAST.SPIN P0, [R0], R2, R3 ;  /* 0x000000020000758d */ /* 0x000e240001800003 */
[----:B0-----:R-:W-:Y:S05]  /*24c0*/  @!P0 BRA `(.L_x_167) ;  /* 0xfffffffc00ec8947 */ /* 0x001fea000383ffff */
[----:B------:R-:W-:Y:S05]  /*24d0*/  BSYNC.RECONVERGENT B0 ;  /* 0x0000000000007941 */ /* 0x000fea0003800200 */
.L_x_166:
[----:B------:R-:W-:Y:S01]  /*24e0*/  BSSY.RECONVERGENT B0, `(.L_x_168) ;  /* 0x0000006000007945 */ /* 0x000fe20003800200 */
.L_x_169:
[----:B------:R-:W0:Y:S01]  /*24f0*/  LDS R2, [UR5] ;  /* 0x00000005ff027984 */ /* 0x000e220008000800 */
[----:B------:R-:W-:Y:S01]  /*2500*/  MOV R0, UR5 ;  /* 0x0000000500007c02 */ /* 0x000fe20008000f00 */
[----:B0-----:R-:W-:-:S05]  /*2510*/  FADD R3, R2, -1 ;  /* 0xbf80000002037421 */ /* 0x001fca0000000000 */
[----:B------:R-:W0:Y:S02]  /*2520*/  ATOMS.CAST.SPIN P0, [R0], R2, R3 ;  /* 0x000000020000758d */ /* 0x000e240001800003 */
[----:B0-----:R-:W-:Y:S05]  /*2530*/  @!P0 BRA `(.L_x_169) ;  /* 0xfffffffc00ec8947 */ /* 0x001fea000383ffff */
[----:B------:R-:W-:Y:S05]  /*2540*/  BSYNC.RECONVERGENT B0 ;  /* 0x0000000000007941 */ /* 0x000fea0003800200 */
.L_x_168:
[----:B------:R-:W-:Y:S01]  /*2550*/  BSSY.RECONVERGENT B0, `(.L_x_170) ;  /* 0x0000006000007945 */ /* 0x000fe20003800200 */
.L_x_171:
[----:B------:R-:W0:Y:S01]  /*2560*/  LDS R2, [UR5] ;  /* 0x00000005ff027984 */ /* 0x000e220008000800 */
[----:B------:R-:W-:Y:S01]  /*2570*/  MOV R0, UR5 ;  /* 0x0000000500007c02 */ /* 0x000fe20008000f00 */
[----:B0-----:R-:W-:-:S05]  /*2580*/  FADD R3, R2, 1 ;  /* 0x3f80000002037421 */ /* 0x001fca0000000000 */
[----:B------:R-:W0:Y:S02]  /*2590*/  ATOMS.CAST.SPIN P0, [R0], R2, R3 ;  /* 0x000000020000758d */ /* 0x000e240001800003 */
[----:B0-----:R-:W-:Y:S05]  /*25a0*/  @!P0 BRA `(.L_x_171) ;  /* 0xfffffffc00ec8947 */ /* 0x001fea000383ffff */
[----:B------:R-:W-:Y:S05]  /*25b0*/  BSYNC.RECONVERGENT B0 ;  /* 0x0000000000007941 */ /* 0x000fea0003800200 */
.L_x_170:
[----:B------:R-:W-:Y:S01]  /*25c0*/  BSSY.RECONVERGENT B0, `(.L_x_172) ;  /* 0x0000006000007945 */ /* 0x000fe20003800200 */
.L_x_173:
[----:B------:R-:W0:Y:S01]  /*25d0*/  LDS R2, [UR5] ;  /* 0x00000005ff027984 */ /* 0x000e220008000800 */
[----:B------:R-:W-:Y:S01]  /*25e0*/  MOV R0, UR5 ;  /* 0x0000000500007c02 */ /* 0x000fe20008000f00 */
[----:B0-----:R-:W-:-:S05]  /*25f0*/  FADD R3, R2, -1 ;  /* 0xbf80000002037421 */ /* 0x001fca0000000000 */
[----:B------:R-:W0:Y:S02]  /*2600*/  ATOMS.CAST.SPIN P0, [R0], R2, R3 ;  /* 0x000000020000758d */ /* 0x000e240001800003 */
[----:B0-----:R-:W-:Y:S05]  /*2610*/  @!P0 BRA `(.L_x_173) ;  /* 0xfffffffc00ec8947 */ /* 0x001fea000383ffff */
[----:B------:R-:W-:Y:S05]  /*2620*/  BSYNC.RECONVERGENT B0 ;  /* 0x0000000000007941 */ /* 0x000fea0003800200 */
.L_x_172:
[----:B------:R-:W-:Y:S01]  /*2630*/  BSSY.RECONVERGENT B0, `(.L_x_174) ;  /* 0x0000006000007945 */ /* 0x000fe20003800200 */
.L_x_175:
[----:B------:R-:W0:Y:S01]  /*2640*/  LDS R2, [UR5] ;  /* 0x00000005ff027984 */ /* 0x000e220008000800 */
[----:B------:R-:W-:Y:S01]  /*2650*/  MOV R0, UR5 ;  /* 0x0000000500007c02 */ /* 0x000fe20008000f00 */
[----:B0-----:R-:W-:-:S05]  /*2660*/  FADD R3, R2, 1 ;  /* 0x3f80000002037421 */ /* 0x001fca0000000000 */
[----:B------:R-:W0:Y:S02]  /*2670*/  ATOMS.CAST.SPIN P0, [R0], R2, R3 ;  /* 0x000000020000758d */ /* 0x000e240001800003 */
[----:B0-----:R-:W-:Y:S05]  /*2680*/  @!P0 BRA `(.L_x_175) ;  /* 0xfffffffc00ec8947 */ /* 0x001fea000383ffff */
[----:B------:R-:W-:Y:S05]  /*2690*/  BSYNC.RECONVERGENT B0 ;  /* 0x0000000000007941 */ /* 0x000fea0003800200 */
.L_x_174:
[----:B------:R-:W-:Y:S01]  /*26a0*/  BSSY.RECONVERGENT B0, `(.L_x_176) ;  /* 0x0000006000007945 */ /* 0x000fe20003800200 */
.L_x_177:
[----:B------:R-:W0:Y:S01]  /*26b0*/  LDS R2, [UR5] ;  /* 0x00000005ff027984 */ /* 0x000e220008000800 */
[----:B------:R-:W-:Y:S01]  /*26c0*/  MOV R0, UR5 ;  /* 0x0000000500007c02 */ /* 0x000fe20008000f00 */
[----:B0-----:R-:W-:-:S05]  /*26d0*/  FADD R3, R2, -1 ;  /* 0xbf80000002037421 */ /* 0x001fca0000000000 */
[----:B------:R-:W0:Y:S02]  /*26e0*/  ATOMS.CAST.SPIN P0, [R0], R2, R3 ;  /* 0x000000020000758d */ /* 0x000e240001800003 */
[----:B0-----:R-:W-:Y:S05]  /*26f0*/  @!P0 BRA `(.L_x_177) ;  /* 0xfffffffc00ec8947 */ /* 0x001fea000383ffff */
[----:B------:R-:W-:Y:S05]  /*2700*/  BSYNC.RECONVERGENT B0 ;  /* 0x0000000000007941 */ /* 0x000fea0003800200 */
.L_x_176:
[----:B------:R-:W-:Y:S01]  /*2710*/  BSSY.RECONVERGENT B0, `(.L_x_178) ;  /* 0x0000006000007945 */ /* 0x000fe20003800200 */
.L_x_179:
[----:B------:R-:W0:Y:S01]  /*2720*/  LDS R2, [UR5] ;  /* 0x00000005ff027984 */ /* 0x000e220008000800 */
[----:B------:R-:W-:Y:S01]  /*2730*/  MOV R0, UR5 ;  /* 0x0000000500007c02 */ /* 0x000fe20008000f00 */
[----:B0-----:R-:W-:-:S05]  /*2740*/  FADD R3, R2, 1 ;  /* 0x3f80000002037421 */ /* 0x001fca0000000000 */
[----:B------:R-:W0:Y:S02]  /*2750*/  ATOMS.CAST.SPIN P0, [R0], R2, R3 ;  /* 0x000000020000758d */ /* 0x000e240001800003 */
[----:B0-----:R-:W-:Y:S05]  /*2760*/  @!P0 BRA `(.L_x_179) ;  /* 0xfffffffc00ec8947 */ /* 0x001fea000383ffff */
[----:B------:R-:W-:Y:S05]  /*2770*/  BSYNC.RECONVERGENT B0 ;  /* 0x0000000000007941 */ /* 0x000fea0003800200 */
.L_x_178:
[----:B------:R-:W-:Y:S01]  /*2780*/  BSSY.RECONVERGENT B0, `(.L_x_180) ;  /* 0x0000006000007945 */ /* 0x000fe20003800200 */
.L_x_181:
[----:B------:R-:W0:Y:S01]  /*2790*/  LDS R2, [UR5] ;  /* 0x00000005ff027984 */ /* 0x000e220008000800 */
[----:B------:R-:W-:Y:S01]  /*27a0*/  MOV R0, UR5 ;  /* 0x0000000500007c02 */ /* 0x000fe20008000f00 */
[----:B0-----:R-:W-:-:S05]  /*27b0*/  FADD R3, R2, -1 ;  /* 0xbf80000002037421 */ /* 0x001fca0000000000 */
[----:B------:R-:W0:Y:S02]  /*27c0*/  ATOMS.CAST.SPIN P0, [R0], R2, R3 ;  /* 0x000000020000758d */ /* 0x000e240001800003 */
[----:B0-----:R-:W-:Y:S05]  /*27d0*/  @!P0 BRA `(.L_x_181) ;  /* 0xfffffffc00ec8947 */ /* 0x001fea000383ffff */
[----:B------:R-:W-:Y:S05]  /*27e0*/  BSYNC.RECONVERGENT B0 ;  /* 0x0000000000007941 */ /* 0x000fea0003800200 */
.L_x_180:
[----:B------:R-:W-:Y:S01]  /*27f0*/  BSSY.RECONVERGENT B0, `(.L_x_182) ;  /* 0x0000006000007945 */ /* 0x000fe20003800200 */
.L_x_183:
[----:B------:R-:W0:Y:S01]  /*2800*/  LDS R2, [UR5] ;  /* 0x00000005ff027984 */ /* 0x000e220008000800 */
[----:B------:R-:W-:Y:S01]  /*2810*/  MOV R0, UR5 ;  /* 0x0000000500007c02 */ /* 0x000fe20008000f00 */
[----:B0-----:R-:W-:-:S05]  /*2820*/  FADD R3, R2, 1 ;  /* 0x3f80000002037421 */ /* 0x001fca0000000000 */
[----:B------:R-:W0:Y:S02]  /*2830*/  ATOMS.CAST.SPIN P0, [R0], R2, R3 ;  /* 0x000000020000758d */ /* 0x000e240001800003 */
[----:B0-----:R-:W-:Y:S05]  /*2840*/  @!P0 BRA `(.L_x_183) ;  /* 0xfffffffc00ec8947 */ /* 0x001fea000383ffff */
[----:B------:R-:W-:Y:S05]  /*2850*/  BSYNC.RECONVERGENT B0 ;  /* 0x0000000000007941 */ /* 0x000fea0003800200 */
.L_x_182:
[----:B------:R-:W-:Y:S01]  /*2860*/  BSSY.RECONVERGENT B0, `(.L_x_184) ;  /* 0x0000006000007945 */ /* 0x000fe20003800200 */
.L_x_185:
[----:B------:R-:W0:Y:S01]  /*2870*/  LDS R2, [UR5] ;  /* 0x00000005ff027984 */ /* 0x000e220008000800 */
[----:B------:R-:W-:Y:S01]  /*2880*/  MOV R0, UR5 ;  /* 0x0000000500007c02 */ /* 0x000fe20008000f00 */
[----:B0-----:R-:W-:-:S05]  /*2890*/  FADD R3, R2, -1 ;  /* 0xbf80000002037421 */ /* 0x001fca0000000000 */
[----:B------:R-:W0:Y:S02]  /*28a0*/  ATOMS.CAST.SPIN P0, [R0], R2, R3 ;  /* 0x000000020000758d */ /* 0x000e240001800003 */
[----:B0-----:R-:W-:Y:S05]  /*28b0*/  @!P0 BRA `(.L_x_185) ;  /* 0xfffffffc00ec8947 */ /* 0x001fea000383ffff */
[----:B------:R-:W-:Y:S05]  /*28c0*/  BSYNC.RECONVERGENT B0 ;  /* 0x0000000000007941 */ /* 0x000fea0003800200 */
.L_x_184:
[----:B------:R-:W-:Y:S01]  /*28d0*/  BSSY.RECONVERGENT B0, `(.L_x_186) ;  /* 0x0000006000007945 */ /* 0x000fe20003800200 */
.L_x_187:
[----:B------:R-:W0:Y:S01]  /*28e0*/  LDS R2, [UR5] ;  /* 0x00000005ff027984 */ /* 0x000e220008000800 */
[----:B------:R-:W-:Y:S01]  /*28f0*/  MOV R0, UR5 ;  /* 0x0000000500007c02 */ /* 0x000fe20008000f00 */
[----:B0-----:R-:W-:-:S05]  /*2900*/  FADD R3, R2, 1 ;  /* 0x3f80000002037421 */ /* 0x001fca0000000000 */
[----:B------:R-:W0:Y:S02]  /*2910*/  ATOMS.CAST.SPIN P0, [R0], R2, R3 ;  /* 0x000000020000758d */ /* 0x000e240001800003 */
[----:B0-----:R-:W-:Y:S05]  /*2920*/  @!P0 BRA `(.L_x_187) ;  /* 0xfffffffc00ec8947 */ /* 0x001fea000383ffff */
[----:B------:R-:W-:Y:S05]  /*2930*/  BSYNC.RECONVERGENT B0 ;  /* 0x0000000000007941 */ /* 0x000fea0003800200 */
.L_x_186:
[----:B------:R-:W-:Y:S01]  /*2940*/  BSSY.RECONVERGENT B0, `(.L_x_188) ;  /* 0x0000006000007945 */ /* 0x000fe20003800200 */
.L_x_189:
[----:B------:R-:W0:Y:S01]  /*2950*/  LDS R2, [UR5] ;  /* 0x00000005ff027984 */ /* 0x000e220008000800 */
[----:B------:R-:W-:Y:S01]  /*2960*/  MOV R0, UR5 ;  /* 0x0000000500007c02 */ /* 0x000fe20008000f00 */
[----:B0-----:R-:W-:-:S05]  /*2970*/  FADD R3, R2, -1 ;  /* 0xbf80000002037421 */ /* 0x001fca0000000000 */
[----:B------:R-:W0:Y:S02]  /*2980*/  ATOMS.CAST.SPIN P0, [R0], R2, R3 ;  /* 0x000000020000758d */ /* 0x000e240001800003 */
[----:B0-----:R-:W-:Y:S05]  /*2990*/  @!P0 BRA `(.L_x_189) ;  /* 0xfffffffc00ec8947 */ /* 0x001fea000383ffff */
[----:B------:R-:W-:Y:S05]  /*29a0*/  BSYNC.RECONVERGENT B0 ;  /* 0x0000000000007941 */ /* 0x000fea0003800200 */
.L_x_188:
[----:B------:R-:W-:Y:S01]  /*29b0*/  BSSY.RECONVERGENT B0, `(.L_x_190) ;  /* 0x0000006000007945 */ /* 0x000fe20003800200 */
.L_x_191:
[----:B------:R-:W0:Y:S01]  /*29c0*/  LDS R2, [UR5] ;  /* 0x00000005ff027984 */ /* 0x000e220008000800 */
[----:B------:R-:W-:Y:S01]  /*29d0*/  MOV R0, UR5 ;  /* 0x0000000500007c02 */ /* 0x000fe20008000f00 */
[----:B0-----:R-:W-:-:S05]  /*29e0*/  FADD R3, R2, 1 ;  /* 0x3f80000002037421 */ /* 0x001fca0000000000 */
[----:B------:R-:W0:Y:S02]  /*29f0*/  ATOMS.CAST.SPIN P0, [R0], R2, R3 ;  /* 0x000000020000758d */ /* 0x000e240001800003 */
[----:B0-----:R-:W-:Y:S05]  /*2a00*/  @!P0 BRA `(.L_x_191) ;  /* 0xfffffffc00ec8947 */ /* 0x001fea000383ffff */
[----:B------:R-:W-:Y:S05]  /*2a10*/  BSYNC.RECONVERGENT B0 ;  /* 0x0000000000007941 */ /* 0x000fea0003800200 */
.L_x_190:
[----:B------:R-:W-:Y:S01]  /*2a20*/  BSSY.RECONVERGENT B0, `(.L_x_192) ;  /* 0x0000006000007945 */ /* 0x000fe20003800200 */
.L_x_193:
[----:B------:R-:W0:Y:S01]  /*2a30*/  LDS R2, [UR5] ;  /* 0x00000005ff027984 */ /* 0x000e220008000800 */
[----:B------:R-:W-:Y:S01]  /*2a40*/  MOV R0, UR5 ;  /* 0x0000000500007c02 */ /* 0x000fe20008000f00 */
[----:B0-----:R-:W-:-:S05]  /*2a50*/  FADD R3, R2, -1 ;  /* 0xbf80000002037421 */ /* 0x001fca0000000000 */
[----:B------:R-:W0:Y:S02]  /*2a60*/  ATOMS.CAST.SPIN P0, [R0], R2, R3 ;  /* 0x000000020000758d */ /* 0x000e240001800003 */
[----:B0-----:R-:W-:Y:S05]  /*2a70*/  @!P0 BRA `(.L_x_193) ;  /* 0xfffffffc00ec8947 */ /* 0x001fea000383ffff */
[----:B------:R-:W-:Y:S05]  /*2a80*/  BSYNC.RECONVERGENT B0 ;  /* 0x0000000000007941 */ /* 0x000fea0003800200 */
.L_x_192:
[----:B------:R-:W-:Y:S01]  /*2a90*/  BSSY.RECONVERGENT B0, `(.L_x_194) ;  /* 0x0000006000007945 */ /* 0x000fe20003800200 */
.L_x_195:
[----:B------:R-:W0:Y:S01]  /*2aa0*/  LDS R2, [UR5] ;  /* 0x00000005ff027984 */ /* 0x000e220008000800 */
[----:B------:R-:W-:Y:S01]  /*2ab0*/  MOV R0, UR5 ;  /* 0x0000000500007c02 */ /* 0x000fe20008000f00 */
[----:B0-----:R-:W-:-:S05]  /*2ac0*/  FADD R3, R2, 1 ;  /* 0x3f80000002037421 */ /* 0x001fca0000000000 */
[----:B------:R-:W0:Y:S02]  /*2ad0*/  ATOMS.CAST.SPIN P0, [R0], R2, R3 ;  /* 0x000000020000758d */ /* 0x000e240001800003 */
[----:B0-----:R-:W-:Y:S05]  /*2ae0*/  @!P0 BRA `(.L_x_195) ;  /* 0xfffffffc00ec8947 */ /* 0x001fea000383ffff */
[----:B------:R-:W-:Y:S05]  /*2af0*/  BSYNC.RECONVERGENT B0 ;  /* 0x0000000000007941 */ /* 0x000fea0003800200 */
.L_x_194:
[----:B------:R-:W-:Y:S01]  /*2b00*/  BSSY.RECONVERGENT B0, `(.L_x_196) ;  /* 0x0000006000007945 */ /* 0x000fe20003800200 */
.L_x_197:
[----:B------:R-:W0:Y:S01]  /*2b10*/  LDS R2, [UR5] ;  /* 0x00000005ff027984 */ /* 0x000e220008000800 */
[----:B------:R-:W-:Y:S01]  /*2b20*/  MOV R0, UR5 ;  /* 0x0000000500007c02 */ /* 0x000fe20008000f00 */
[----:B0-----:R-:W-:-:S05]  /*2b30*/  FADD R3, R2, -1 ;  /* 0xbf80000002037421 */ /* 0x001fca0000000000 */
[----:B------:R-:W0:Y:S02]  /*2b40*/  ATOMS.CAST.SPIN P0, [R0], R2, R3 ;  /* 0x000000020000758d */ /* 0x000e240001800003 */
[----:B0-----:R-:W-:Y:S05]  /*2b50*/  @!P0 BRA `(.L_x_197) ;  /* 0xfffffffc00ec8947 */ /* 0x001fea000383ffff */
[----:B------:R-:W-:Y:S05]  /*2b60*/  BSYNC.RECONVERGENT B0 ;  /* 0x0000000000007941 */ /* 0x000fea0003800200 */
.L_x_196:
[----:B------:R-:W-:Y:S01]  /*2b70*/  BSSY.RECONVERGENT B0, `(.L_x_198) ;  /* 0x0000006000007945 */ /* 0x000fe20003800200 */
.L_x_199:
[----:B------:R-:W0:Y:S01]  /*2b80*/  LDS R2, [UR5] ;  /* 0x00000005ff027984 */ /* 0x000e220008000800 */
[----:B------:R-:W-:Y:S01]  /*2b90*/  MOV R0, UR5 ;  /* 0x0000000500007c02 */ /* 0x000fe20008000f00 */
[----:B0-----:R-:W-:-:S05]  /*2ba0*/  FADD R3, R2, 1 ;  /* 0x3f80000002037421 */ /* 0x001fca0000000000 */
[----:B------:R-:W0:Y:S02]  /*2bb0*/  ATOMS.CAST.SPIN P0, [R0], R2, R3 ;  /* 0x000000020000758d */ /* 0x000e240001800003 */
[----:B0-----:R-:W-:Y:S05]  /*2bc0*/  @!P0 BRA `(.L_x_199) ;  /* 0xfffffffc00ec8947 */ /* 0x001fea000383ffff */
[----:B------:R-:W-:Y:S05]  /*2bd0*/  BSYNC.RECONVERGENT B0 ;  /* 0x0000000000007941 */ /* 0x000fea0003800200 */
.L_x_198:
[----:B------:R-:W-:Y:S01]  /*2be0*/  BSSY.RECONVERGENT B0, `(.L_x_200) ;  /* 0x0000006000007945 */ /* 0x000fe20003800200 */
.L_x_201:
[----:B------:R-:W0:Y:S01]  /*2bf0*/  LDS R2, [UR5] ;  /* 0x00000005ff027984 */ /* 0x000e220008000800 */
[----:B------:R-:W-:Y:S01]  /*2c00*/  MOV R0, UR5 ;  /* 0x0000000500007c02 */ /* 0x000fe20008000f00 */
[----:B0-----:R-:W-:-:S05]  /*2c10*/  FADD R3, R2, -1 ;  /* 0xbf80000002037421 */ /* 0x001fca0000000000 */
[----:B------:R-:W0:Y:S02]  /*2c20*/  ATOMS.CAST.SPIN P0, [R0], R2, R3 ;  /* 0x000000020000758d */ /* 0x000e240001800003 */
[----:B0-----:R-:W-:Y:S05]  /*2c30*/  @!P0 BRA `(.L_x_201) ;  /* 0xfffffffc00ec8947 */ /* 0x001fea000383ffff */
[----:B------:R-:W-:Y:S05]  /*2c40*/  BSYNC.RECONVERGENT B0 ;  /* 0x0000000000007941 */ /* 0x000fea0003800200 */
.L_x_200:
[----:B------:R-:W-:Y:S01]  /*2c50*/  BSSY.RECONVERGENT B0, `(.L_x_202) ;  /* 0x0000006000007945 */ /* 0x000fe20003800200 */
.L_x_203:
[----:B------:R-:W0:Y:S01]  /*2c60*/  LDS R2, [UR5] ;  /* 0x00000005ff027984 */ /* 0x000e220008000800 */
[----:B------:R-:W-:Y:S01]  /*2c70*/  MOV R0, UR5 ;  /* 0x0000000500007c02 */ /* 0x000fe20008000f00 */
[----:B0-----:R-:W-:-:S05]  /*2c80*/  FADD R3, R2, 1 ;  /* 0x3f80000002037421 */ /* 0x001fca0000000000 */
[----:B------:R-:W0:Y:S02]  /*2c90*/  ATOMS.CAST.SPIN P0, [R0], R2, R3 ;  /* 0x000000020000758d */ /* 0x000e240001800003 */
[----:B0-----:R-:W-:Y:S05]  /*2ca0*/  @!P0 BRA `(.L_x_203) ;  /* 0xfffffffc00ec8947 */ /* 0x001fea000383ffff */
[----:B------:R-:W-:Y:S05]  /*2cb0*/  BSYNC.RECONVERGENT B0 ;  /* 0x0000000000007941 */ /* 0x000fea0003800200 */
.L_x_202:
[----:B------:R-:W-:Y:S01]  /*2cc0*/  BSSY.RECONVERGENT B0, `(.L_x_204) ;  /* 0x0000006000007945 */ /* 0x000fe20003800200 */
.L_x_205:
[----:B------:R-:W0:Y:S01]  /*2cd0*/  LDS R2, [UR5] ;  /* 0x00000005ff027984 */ /* 0x000e220008000800 */
[----:B------:R-:W-:Y:S01]  /*2ce0*/  MOV R0, UR5 ;  /* 0x0000000500007c02 */ /* 0x000fe20008000f00 */
[----:B0-----:R-:W-:-:S05]  /*2cf0*/  FADD R3, R2, -1 ;  /* 0xbf80000002037421 */ /* 0x001fca0000000000 */
[----:B------:R-:W0:Y:S02]  /*2d00*/  ATOMS.CAST.SPIN P0, [R0], R2, R3 ;  /* 0x000000020000758d */ /* 0x000e240001800003 */
[----:B0-----:R-:W-:Y:S05]  /*2d10*/  @!P0 BRA `(.L_x_205) ;  /* 0xfffffffc00ec8947 */ /* 0x001fea000383ffff */
[----:B------:R-:W-:Y:S05]  /*2d20*/  BSYNC.RECONVERGENT B0 ;  /* 0x0000000000007941 */ /* 0x000fea0003800200 */
.L_x_204:
[----:B------:R-:W-:Y:S01]  /*2d30*/  BSSY.RECONVERGENT B0, `(.L_x_206) ;  /* 0x0000006000007945 */ /* 0x000fe20003800200 */
.L_x_207:
[----:B------:R-:W0:Y:S01]  /*2d40*/  LDS R2, [UR5] ;  /* 0x00000005ff027984 */ /* 0x000e220008000800 */
[----:B------:R-:W-:Y:S01]  /*2d50*/  MOV R0, UR5 ;  /* 0x0000000500007c02 */ /* 0x000fe20008000f00 */
[----:B0-----:R-:W-:-:S05]  /*2d60*/  FADD R3, R2, 1 ;  /* 0x3f80000002037421 */ /* 0x001fca0000000000 */
[----:B------:R-:W0:Y:S02]  /*2d70*/  ATOMS.CAST.SPIN P0, [R0], R2, R3 ;  /* 0x000000020000758d */ /* 0x000e240001800003 */
[----:B0-----:R-:W-:Y:S05]  /*2d80*/  @!P0 BRA `(.L_x_207) ;  /* 0xfffffffc00ec8947 */ /* 0x001fea000383ffff */
[----:B------:R-:W-:Y:S05]  /*2d90*/  BSYNC.RECONVERGENT B0 ;  /* 0x0000000000007941 */ /* 0x000fea0003800200 */
.L_x_206:
[----:B------:R-:W-:Y:S01]  /*2da0*/  BSSY.RECONVERGENT B0, `(.L_x_208) ;  /* 0x0000006000007945 */ /* 0x000fe20003800200 */
.L_x_209:
[----:B------:R-:W0:Y:S01]  /*2db0*/  LDS R2, [UR5] ;  /* 0x00000005ff027984 */ /* 0x000e220008000800 */
[----:B------:R-:W-:Y:S01]  /*2dc0*/  MOV R0, UR5 ;  /* 0x0000000500007c02 */ /* 0x000fe20008000f00 */
[----:B0-----:R-:W-:-:S05]  /*2dd0*/  FADD R3, R2, -1 ;  /* 0xbf80000002037421 */ /* 0x001fca0000000000 */
[----:B------:R-:W0:Y:S02]  /*2de0*/  ATOMS.CAST.SPIN P0, [R0], R2, R3 ;  /* 0x000000020000758d */ /* 0x000e240001800003 */
[----:B0-----:R-:W-:Y:S05]  /*2df0*/  @!P0 BRA `(.L_x_209) ;  /* 0xfffffffc00ec8947 */ /* 0x001fea000383ffff */
[----:B------:R-:W-:Y:S05]  /*2e00*/  BSYNC.RECONVERGENT B0 ;  /* 0x0000000000007941 */ /* 0x000fea0003800200 */
.L_x_208:
[----:B------:R-:W-:Y:S01]  /*2e10*/  BSSY.RECONVERGENT B0, `(.L_x_210) ;  /* 0x0000006000007945 */ /* 0x000fe20003800200 */
.L_x_211:
[----:B------:R-:W0:Y:S01]  /*2e20*/  LDS R2, [UR5] ;  /* 0x00000005ff027984 */ /* 0x000e220008000800 */
[----:B------:R-:W-:Y:S01]  /*2e30*/  MOV R0, UR5 ;  /* 0x0000000500007c02 */ /* 0x000fe20008000f00 */
[----:B0-----:R-:W-:-:S05]  /*2e40*/  FADD R3, R2, 1 ;  /* 0x3f80000002037421 */ /* 0x001fca0000000000 */
[----:B------:R-:W0:Y:S02]  /*2e50*/  ATOMS.CAST.SPIN P0, [R0], R2, R3 ;  /* 0x000000020000758d */ /* 0x000e240001800003 */
[----:B0-----:R-:W-:Y:S05]  /*2e60*/  @!P0 BRA `(.L_x_211) ;  /* 0xfffffffc00ec8947 */ /* 0x001fea000383ffff */
[----:B------:R-:W-:Y:S05]  /*2e70*/  BSYNC.RECONVERGENT B0 ;  /* 0x0000000000007941 */ /* 0x000fea0003800200 */
.L_x_210:
[----:B------:R-:W-:Y:S01]  /*2e80*/  BSSY.RECONVERGENT B0, `(.L_x_212) ;  /* 0x0000006000007945 */ /* 0x000fe20003800200 */
.L_x_213:
[----:B------:R-:W0:Y:S01]  /*2e90*/  LDS R2, [UR5] ;  /* 0x00000005ff027984 */ /* 0x000e220008000800 */
[----:B------:R-:W-:Y:S01]  /*2ea0*/  MOV R0, UR5 ;  /* 0x0000000500007c02 */ /* 0x000fe20008000f00 */
[----:B0-----:R-:W-:-:S05]  /*2eb0*/  FADD R3, R2, -1 ;  /* 0xbf80000002037421 */ /* 0x001fca0000000000 */
[----:B------:R-:W0:Y:S02]  /*2ec0*/  ATOMS.CAST.SPIN P0, [R0], R2, R3 ;  /* 0x000000020000758d */ /* 0x000e240001800003 */
[----:B0-----:R-:W-:Y:S05]  /*2ed0*/  @!P0 BRA `(.L_x_213) ;  /* 0xfffffffc00ec8947 */ /* 0x001fea000383ffff */
[----:B------:R-:W-:Y:S05]  /*2ee0*/  BSYNC.RECONVERGENT B0 ;  /* 0x0000000000007941 */ /* 0x000fea0003800200 */
.L_x_212:
[----:B------:R-:W-:Y:S01]  /*2ef0*/  BSSY.RECONVERGENT B0, `(.L_x_214) ;  /* 0x0000006000007945 */ /* 0x000fe20003800200 */
.L_x_215:
[----:B------:R-:W0:Y:S01]  /*2f00*/  LDS R2, [UR5] ;  /* 0x00000005ff027984 */ /* 0x000e220008000800 */
[----:B------:R-:W-:Y:S01]  /*2f10*/  MOV R0, UR5 ;  /* 0x0000000500007c02 */ /* 0x000fe20008000f00 */
[----:B0-----:R-:W-:-:S05]  /*2f20*/  FADD R3, R2, 1 ;  /* 0x3f80000002037421 */ /* 0x001fca0000000000 */
[----:B------:R-:W0:Y:S02]  /*2f30*/  ATOMS.CAST.SPIN P0, [R0], R2, R3 ;  /* 0x000000020000758d */ /* 0x000e240001800003 */
[----:B0-----:R-:W-:Y:S05]  /*2f40*/  @!P0 BRA `(.L_x_215) ;  /* 0xfffffffc00ec8947 */ /* 0x001fea000383ffff */
[----:B------:R-:W-:Y:S05]  /*2f50*/  BSYNC.RECONVERGENT B0 ;  /* 0x0000000000007941 */ /* 0x000fea0003800200 */
.L_x_214:
[----:B------:R-:W-:Y:S01]  /*2f60*/  BSSY.RECONVERGENT B0, `(.L_x_216) ;  /* 0x0000006000007945 */ /* 0x000fe20003800200 */
.L_x_217:
[----:B------:R-:W0:Y:S01]  /*2f70*/  LDS R2, [UR5] ;  /* 0x00000005ff027984 */ /* 0x000e220008000800 */
[----:B------:R-:W-:Y:S01]  /*2f80*/  MOV R0, UR5 ;  /* 0x0000000500007c02 */ /* 0x000fe20008000f00 */
[----:B0-----:R-:W-:-:S05]  /*2f90*/  FADD R3, R2, -1 ;  /* 0xbf80000002037421 */ /* 0x001fca0000000000 */
[----:B------:R-:W0:Y:S02]  /*2fa0*/  ATOMS.CAST.SPIN P0, [R0], R2, R3 ;  /* 0x000000020000758d */ /* 0x000e240001800003 */
[----:B0-----:R-:W-:Y:S05]  /*2fb0*/  @!P0 BRA `(.L_x_217) ;  /* 0xfffffffc00ec8947 */ /* 0x001fea000383ffff */
[----:B------:R-:W-:Y:S05]  /*2fc0*/  BSYNC.RECONVERGENT B0 ;  /* 0x0000000000007941 */ /* 0x000fea0003800200 */
.L_x_216:
[----:B------:R-:W-:Y:S01]  /*2fd0*/  BSSY.RECONVERGENT B0, `(.L_x_218) ;  /* 0x0000006000007945 */ /* 0x000fe20003800200 */
.L_x_219:
[----:B------:R-:W0:Y:S01]  /*2fe0*/  LDS R2, [UR5] ;  /* 0x00000005ff027984 */ /* 0x000e220008000800 */
[----:B------:R-:W-:Y:S01]  /*2ff0*/  MOV R0, UR5 ;  /* 0x0000000500007c02 */ /* 0x000fe20008000f00 */
[----:B0-----:R-:W-:-:S05]  /*3000*/  FADD R3, R2, 1 ;  /* 0x3f80000002037421 */ /* 0x001fca0000000000 */
[----:B------:R-:W0:Y:S02]  /*3010*/  ATOMS.CAST.SPIN P0, [R0], R2, R3 ;  /* 0x000000020000758d */ /* 0x000e240001800003 */
[----:B0-----:R-:W-:Y:S05]  /*3020*/  @!P0 BRA `(.L_x_219) ;  /* 0xfffffffc00ec8947 */ /* 0x001fea000383ffff */
[----:B------:R-:W-:Y:S05]  /*3030*/  BSYNC.RECONVERGENT B0 ;  /* 0x0000000000007941 */ /* 0x000fea0003800200 */
.L_x_218:
[----:B------:R-:W-:Y:S01]  /*3040*/  BSSY.RECONVERGENT B0, `(.L_x_220) ;  /* 0x0000006000007945 */ /* 0x000fe20003800200 */
.L_x_221:
[----:B------:R-:W0:Y:S01]  /*3050*/  LDS R2, [UR5] ;  /* 0x00000005ff027984 */ /* 0x000e220008000800 */
[----:B------:R-:W-:Y:S01]  /*3060*/  MOV R0, UR5 ;  /* 0x0000000500007c02 */ /* 0x000fe20008000f00 */
[----:B0-----:R-:W-:-:S05]  /*3070*/  FADD R3, R2, -1 ;  /* 0xbf80000002037421 */ /* 0x001fca0000000000 */
[----:B------:R-:W0:Y:S02]  /*3080*/  ATOMS.CAST.SPIN P0, [R0], R2, R3 ;  /* 0x000000020000758d */ /* 0x000e240001800003 */
[----:B0-----:R-:W-:Y:S05]  /*3090*/  @!P0 BRA `(.L_x_221) ;  /* 0xfffffffc00ec8947 */ /* 0x001fea000383ffff */
[----:B------:R-:W-:Y:S05]  /*30a0*/  BSYNC.RECONVERGENT B0 ;  /* 0x0000000000007941 */ /* 0x000fea0003800200 */
.L_x_220:
[----:B------:R-:W-:Y:S01]  /*30b0*/  BSSY.RECONVERGENT B0, `(.L_x_222) ;  /* 0x0000006000007945 */ /* 0x000fe20003800200 */
.L_x_223:
[----:B------:R-:W0:Y:S01]  /*30c0*/  LDS R2, [UR5] ;  /* 0x00000005ff027984 */ /* 0x000e220008000800 */
[----:B------:R-:W-:Y:S01]  /*30d0*/  MOV R0, UR5 ;  /* 0x0000000500007c02 */ /* 0x000fe20008000f00 */
[----:B0-----:R-:W-:-:S05]  /*30e0*/  FADD R3, R2, 1 ;  /* 0x3f80000002037421 */ /* 0x001fca0000000000 */
[----:B------:R-:W0:Y:S02]  /*30f0*/  ATOMS.CAST.SPIN P0, [R0], R2, R3 ;  /* 0x000000020000758d */ /* 0x000e240001800003 */
[----:B0-----:R-:W-:Y:S05]  /*3100*/  @!P0 BRA `(.L_x_223) ;  /* 0xfffffffc00ec8947 */ /* 0x001fea000383ffff */
[----:B------:R-:W-:Y:S05]  /*3110*/  BSYNC.RECONVERGENT B0 ;  /* 0x0000000000007941 */ /* 0x000fea0003800200 */
.L_x_222:
[----:B------:R-:W-:Y:S01]  /*3120*/  BSSY.RECONVERGENT B0, `(.L_x_224) ;  /* 0x0000006000007945 */ /* 0x000fe20003800200 */
.L_x_225:
[----:B------:R-:W0:Y:S01]  /*3130*/  LDS R2, [UR5] ;  /* 0x00000005ff027984 */ /* 0x000e220008000800 */
[----:B------:R-:W-:Y:S01]  /*3140*/  MOV R0, UR5 ;  /* 0x0000000500007c02 */ /* 0x000fe20008000f00 */
[----:B0-----:R-:W-:-:S05]  /*3150*/  FADD R3, R2, -1 ;  /* 0xbf80000002037421 */ /* 0x001fca0000000000 */
[----:B------:R-:W0:Y:S02]  /*3160*/  ATOMS.CAST.SPIN P0, [R0], R2, R3 ;  /* 0x000000020000758d */ /* 0x000e240001800003 */
[----:B0-----:R-:W-:Y:S05]  /*3170*/  @!P0 BRA `(.L_x_225) ;  /* 0xfffffffc00ec8947 */ /* 0x001fea000383ffff */
[----:B------:R-:W-:Y:S05]  /*3180*/  BSYNC.RECONVERGENT B0 ;  /* 0x0000000000007941 */ /* 0x000fea0003800200 */
.L_x_224:
[----:B------:R-:W-:Y:S01]  /*3190*/  BSSY.RECONVERGENT B0, `(.L_x_226) ;  /* 0x0000006000007945 */ /* 0x000fe20003800200 */
.L_x_227:
[----:B------:R-:W0:Y:S01]  /*31a0*/  LDS R2, [UR5] ;  /* 0x00000005ff027984 */ /* 0x000e220008000800 */
[----:B------:R-:W-:Y:S01]  /*31b0*/  MOV R0, UR5 ;  /* 0x0000000500007c02 */ /* 0x000fe20008000f00 */
[----:B0-----:R-:W-:-:S05]  /*31c0*/  FADD R3, R2, 1 ;  /* 0x3f80000002037421 */ /* 0x001fca0000000000 */
[----:B------:R-:W0:Y:S02]  /*31d0*/  ATOMS.CAST.SPIN P0, [R0], R2, R3 ;  /* 0x000000020000758d */ /* 0x000e240001800003 */
[----:B0-----:R-:W-:Y:S05]  /*31e0*/  @!P0 BRA `(.L_x_227) ;  /* 0xfffffffc00ec8947 */ /* 0x001fea000383ffff */
[----:B------:R-:W-:Y:S05]  /*31f0*/  BSYNC.RECONVERGENT B0 ;  /* 0x0000000000007941 */ /* 0x000fea0003800200 */
.L_x_226:
[----:B------:R-:W-:Y:S01]  /*3200*/  BSSY.RECONVERGENT B0, `(.L_x_228) ;  /* 0x0000006000007945 */ /* 0x000fe20003800200 */
.L_x_229:
[----:B------:R-:W0:Y:S01]  /*3210*/  LDS R2, [UR5] ;  /* 0x00000005ff027984 */ /* 0x000e220008000800 */
[----:B------:R-:W-:Y:S01]  /*3220*/  MOV R0, UR5 ;  /* 0x0000000500007c02 */ /* 0x000fe20008000f00 */
[----:B0-----:R-:W-:-:S05]  /*3230*/  FADD R3, R2, -1 ;  /* 0xbf80000002037421 */ /* 0x001fca0000000000 */
[----:B------:R-:W0:Y:S02]  /*3240*/  ATOMS.CAST.SPIN P0, [R0], R2, R3 ;  /* 0x000000020000758d */ /* 0x000e240001800003 */
[----:B0-----:R-:W-:Y:S05]  /*3250*/  @!P0 BRA `(.L_x_229) ;  /* 0xfffffffc00ec8947 */ /* 0x001fea000383ffff */
[----:B------:R-:W-:Y:S05]  /*3260*/  BSYNC.RECONVERGENT B0 ;  /* 0x0000000000007941 */ /* 0x000fea0003800200 */
.L_x_228:
[----:B------:R-:W-:Y:S01]  /*3270*/  BSSY.RECONVERGENT B0, `(.L_x_230) ;  /* 0x0000006000007945 */ /* 0x000fe20003800200 */
.L_x_231:
[----:B------:R-:W0:Y:S01]  /*3280*/  LDS R2, [UR5] ;  /* 0x00000005ff027984 */ /* 0x000e220008000800 */
[----:B------:R-:W-:Y:S01]  /*3290*/  MOV R0, UR5 ;  /* 0x0000000500007c02 */ /* 0x000fe20008000f00 */
[----:B0-----:R-:W-:-:S05]  /*32a0*/  FADD R3, R2, 1 ;  /* 0x3f80000002037421 */ /* 0x001fca0000000000 */
[----:B------:R-:W0:Y:S02]  /*32b0*/  ATOMS.CAST.SPIN P0, [R0], R2, R3 ;  /* 0x000000020000758d */ /* 0x000e240001800003 */
[----:B0-----:R-:W-:Y:S05]  /*32c0*/  @!P0 BRA `(.L_x_231) ;  /* 0xfffffffc00ec8947 */ /* 0x001fea000383ffff */
[----:B------:R-:W-:Y:S05]  /*32d0*/  BSYNC.RECONVERGENT B0 ;  /* 0x0000000000007941 */ /* 0x000fea0003800200 */
.L_x_230:
[----:B------:R-:W-:Y:S01]  /*32e0*/  BSSY.RECONVERGENT B0, `(.L_x_232) ;  /* 0x0000006000007945 */ /* 0x000fe20003800200 */
.L_x_233:
[----:B------:R-:W0:Y:S01]  /*32f0*/  LDS R2, [UR5] ;  /* 0x00000005ff027984 */ /* 0x000e220008000800 */
[----:B------:R-:W-:Y:S01]  /*3300*/  MOV R0, UR5 ;  /* 0x0000000500007c02 */ /* 0x000fe20008000f00 */
[----:B0-----:R-:W-:-:S05]  /*3310*/  FADD R3, R2, -1 ;  /* 0xbf80000002037421 */ /* 0x001fca0000000000 */
[----:B------:R-:W0:Y:S02]  /*3320*/  ATOMS.CAST.SPIN P0, [R0], R2, R3 ;  /* 0x000000020000758d */ /* 0x000e240001800003 */
[----:B0-----:R-:W-:Y:S05]  /*3330*/  @!P0 BRA `(.L_x_233) ;  /* 0xfffffffc00ec8947 */ /* 0x001fea000383ffff */
[----:B------:R-:W-:Y:S05]  /*3340*/  BSYNC.RECONVERGENT B0 ;  /* 0x0000000000007941 */ /* 0x000fea0003800200 */
.L_x_232:
[----:B------:R-:W-:Y:S01]  /*3350*/  BSSY.RECONVERGENT B0, `(.L_x_234) ;  /* 0x0000006000007945 */ /* 0x000fe20003800200 */
.L_x_235:
[----:B------:R-:W0:Y:S01]  /*3360*/  LDS R2, [UR5] ;  /* 0x00000005ff027984 */ /* 0x000e220008000800 */
[----:B------:R-:W-:Y:S01]  /*3370*/  MOV R0, UR5 ;  /* 0x0000000500007c02 */ /* 0x000fe20008000f00 */
[----:B0-----:R-:W-:-:S05]  /*3380*/  FADD R3, R2, 1 ;  /* 0x3f80000002037421 */ /* 0x001fca0000000000 */
[----:B------:R-:W0:Y:S02]  /*3390*/  ATOMS.CAST.SPIN P0, [R0], R2, R3 ;  /* 0x000000020000758d */ /* 0x000e240001800003 */
[----:B0-----:R-:W-:Y:S05]  /*33a0*/  @!P0 BRA `(.L_x_235) ;  /* 0xfffffffc00ec8947 */ /* 0x001fea000383ffff */
[----:B------:R-:W-:Y:S05]  /*33b0*/  BSYNC.RECONVERGENT B0 ;  /* 0x0000000000007941 */ /* 0x000fea0003800200 */
.L_x_234:
[----:B------:R-:W-:Y:S01]  /*33c0*/  BSSY.RECONVERGENT B0, `(.L_x_236) ;  /* 0x0000006000007945 */ /* 0x000fe20003800200 */
.L_x_237:
[----:B------:R-:W0:Y:S01]  /*33d0*/  LDS R2, [UR5] ;  /* 0x00000005ff027984 */ /* 0x000e220008000800 */
[----:B------:R-:W-:Y:S01]  /*33e0*/  MOV R0, UR5 ;  /* 0x0000000500007c02 */ /* 0x000fe20008000f00 */
[----:B0-----:R-:W-:-:S05]  /*33f0*/  FADD R3, R2, -1 ;  /* 0xbf80000002037421 */ /* 0x001fca0000000000 */
[----:B------:R-:W0:Y:S02]  /*3400*/  ATOMS.CAST.SPIN P0, [R0], R2, R3 ;  /* 0x000000020000758d */ /* 0x000e240001800003 */
[----:B0-----:R-:W-:Y:S05]  /*3410*/  @!P0 BRA `(.L_x_237) ;  /* 0xfffffffc00ec8947 */ /* 0x001fea000383ffff */
[----:B------:R-:W-:Y:S05]  /*3420*/  BSYNC.RECONVERGENT B0 ;  /* 0x0000000000007941 */ /* 0x000fea0003800200 */
.L_x_236:
[----:B------:R-:W-:Y:S01]  /*3430*/  BSSY.RECONVERGENT B0, `(.L_x_238) ;  /* 0x0000006000007945 */ /* 0x000fe20003800200 */
.L_x_239:
[----:B------:R-:W0:Y:S01]  /*3440*/  LDS R2, [UR5] ;  /* 0x00000005ff027984 */ /* 0x000e220008000800 */
[----:B------:R-:W-:Y:S01]  /*3450*/  MOV R0, UR5 ;  /* 0x0000000500007c02 */ /* 0x000fe20008000f00 */
[----:B0-----:R-:W-:-:S05]  /*3460*/  FADD R3, R2, 1 ;  /* 0x3f80000002037421 */ /* 0x001fca0000000000 */
[----:B------:R-:W0:Y:S02]  /*3470*/  ATOMS.CAST.SPIN P0, [R0], R2, R3 ;  /* 0x000000020000758d */ /* 0x000e240001800003 */
[----:B0-----:R-:W-:Y:S05]  /*3480*/  @!P0 BRA `(.L_x_239) ;  /* 0xfffffffc00ec8947 */ /* 0x001fea000383ffff */
[----:B------:R-:W-:Y:S05]  /*3490*/  BSYNC.RECONVERGENT B0 ;  /* 0x0000000000007941 */ /* 0x000fea0003800200 */
.L_x_238:
[----:B------:R-:W-:Y:S01]  /*34a0*/  BSSY.RECONVERGENT B0, `(.L_x_240) ;  /* 0x0000006000007945 */ /* 0x000fe20003800200 */
.L_x_241:
[----:B------:R-:W0:Y:S01]  /*34b0*/  LDS R2, [UR5] ;  /* 0x00000005ff027984 */ /* 0x000e220008000800 */
[----:B------:R-:W-:Y:S01]  /*34c0*/  MOV R0, UR5 ;  /* 0x0000000500007c02 */ /* 0x000fe20008000f00 */
[----:B0-----:R-:W-:-:S05]  /*34d0*/  FADD R3, R2, -1 ;  /* 0xbf80000002037421 */ /* 0x001fca0000000000 */
[----:B------:R-:W0:Y:S02]  /*34e0*/  ATOMS.CAST.SPIN P0, [R0], R2, R3 ;  /* 0x000000020000758d */ /* 0x000e240001800003 */
[----:B0-----:R-:W-:Y:S05]  /*34f0*/  @!P0 BRA `(.L_x_241) ;  /* 0xfffffffc00ec8947 */ /* 0x001fea000383ffff */
[----:B------:R-:W-:Y:S05]  /*3500*/  BSYNC.RECONVERGENT B0 ;  /* 0x0000000000007941 */ /* 0x000fea0003800200 */
.L_x_240:
[----:B------:R-:W-:Y:S01]  /*3510*/  BSSY.RECONVERGENT B0, `(.L_x_242) ;  /* 0x0000006000007945 */ /* 0x000fe20003800200 */
.L_x_243:
[----:B------:R-:W0:Y:S01]  /*3520*/  LDS R2, [UR5] ;  /* 0x00000005ff027984 */ /* 0x000e220008000800 */
[----:B------:R-:W-:Y:S01]  /*3530*/  MOV R0, UR5 ;  /* 0x0000000500007c02 */ /* 0x000fe20008000f00 */
[----:B0-----:R-:W-:-:S05]  /*3540*/  FADD R3, R2, 1 ;  /* 0x3f80000002037421 */ /* 0x001fca0000000000 */
[----:B------:R-:W0:Y:S02]  /*3550*/  ATOMS.CAST.SPIN P0, [R0], R2, R3 ;  /* 0x000000020000758d */ /* 0x000e240001800003 */
[----:B0-----:R-:W-:Y:S05]  /*3560*/  @!P0 BRA `(.L_x_243) ;  /* 0xfffffffc00ec8947 */ /* 0x001fea000383ffff */
[----:B------:R-:W-:Y:S05]  /*3570*/  BSYNC.RECONVERGENT B0 ;  /* 0x0000000000007941 */ /* 0x000fea0003800200 */
.L_x_242:
[----:B------:R-:W-:Y:S01]  /*3580*/  BSSY.RECONVERGENT B0, `(.L_x_244) ;  /* 0x0000006000007945 */ /* 0x000fe20003800200 */
.L_x_245:
[----:B------:R-:W0:Y:S01]  /*3590*/  LDS R2, [UR5] ;  /* 0x00000005ff027984 */ /* 0x000e220008000800 */
[----:B------:R-:W-:Y:S01]  /*35a0*/  MOV R0, UR5 ;  /* 0x0000000500007c02 */ /* 0x000fe20008000f00 */
[----:B0-----:R-:W-:-:S05]  /*35b0*/  FADD R3, R2, -1 ;  /* 0xbf80000002037421 */ /* 0x001fca0000000000 */
[----:B------:R-:W0:Y:S02]  /*35c0*/  ATOMS.CAST.SPIN P0, [R0], R2, R3 ;  /* 0x000000020000758d */ /* 0x000e240001800003 */
[----:B0-----:R-:W-:Y:S05]  /*35d0*/  @!P0 BRA `(.L_x_245) ;  /* 0xfffffffc00ec8947 */ /* 0x001fea000383ffff */
[----:B------:R-:W-:Y:S05]  /*35e0*/  BSYNC.RECONVERGENT B0 ;  /* 0x0000000000007941 */ /* 0x000fea0003800200 */
.L_x_244:
[----:B------:R-:W-:Y:S01]  /*35f0*/  BSSY.RECONVERGENT B0, `(.L_x_246) ;  /* 0x0000006000007945 */ /* 0x000fe20003800200 */
.L_x_247:
[----:B------:R-:W0:Y:S01]  /*3600*/  LDS R2, [UR5] ;  /* 0x00000005ff027984 */ /* 0x000e220008000800 */
[----:B------:R-:W-:Y:S01]  /*3610*/  MOV R0, UR5 ;  /* 0x0000000500007c02 */ /* 0x000fe20008000f00 */
[----:B0-----:R-:W-:-:S05]  /*3620*/  FADD R3, R2, 1 ;  /* 0x3f80000002037421 */ /* 0x001fca0000000000 */
[----:B------:R-:W0:Y:S02]  /*3630*/  ATOMS.CAST.SPIN P0, [R0], R2, R3 ;  /* 0x000000020000758d */ /* 0x000e240001800003 */
[----:B0-----:R-:W-:Y:S05]  /*3640*/  @!P0 BRA `(.L_x_247) ;  /* 0xfffffffc00ec8947 */ /* 0x001fea000383ffff */
[----:B------:R-:W-:Y:S05]  /*3650*/  BSYNC.RECONVERGENT B0 ;  /* 0x0000000000007941 */ /* 0x000fea0003800200 */
.L_x_246:
[----:B------:R-:W-:Y:S01]  /*3660*/  BSSY.RECONVERGENT B0, `(.L_x_248) ;  /* 0x0000006000007945 */ /* 0x000fe20003800200 */
.L_x_249:
[----:B------:R-:W0:Y:S01]  /*3670*/  LDS R2, [UR5] ;  /* 0x00000005ff027984 */ /* 0x000e220008000800 */
[----:B------:R-:W-:Y:S01]  /*3680*/  MOV R0, UR5 ;  /* 0x0000000500007c02 */ /* 0x000fe20008000f00 */
[----:B0-----:R-:W-:-:S05]  /*3690*/  FADD R3, R2, -1 ;  /* 0xbf80000002037421 */ /* 0x001fca0000000000 */
[----:B------:R-:W0:Y:S02]  /*36a0*/  ATOMS.CAST.SPIN P0, [R0], R2, R3 ;  /* 0x000000020000758d */ /* 0x000e240001800003 */
[----:B0-----:R-:W-:Y:S05]  /*36b0*/  @!P0 BRA `(.L_x_249) ;  /* 0xfffffffc00ec8947 */ /* 0x001fea000383ffff */
[----:B------:R-:W-:Y:S05]  /*36c0*/  BSYNC.RECONVERGENT B0 ;  /* 0x0000000000007941 */ /* 0x000fea0003800200 */
.L_x_248:
[----:B------:R-:W-:Y:S01]  /*36d0*/  BSSY.RECONVERGENT B0, `(.L_x_250) ;  /* 0x0000006000007945 */ /* 0x000fe20003800200 */
.L_x_251:
[----:B------:R-:W0:Y:S01]  /*36e0*/  LDS R2, [UR5] ;  /* 0x00000005ff027984 */ /* 0x000e220008000800 */
[----:B------:R-:W-:Y:S01]  /*36f0*/  MOV R0, UR5 ;  /* 0x0000000500007c02 */ /* 0x000fe20008000f00 */
[----:B0-----:R-:W-:-:S05]  /*3700*/  FADD R3, R2, 1 ;  /* 0x3f80000002037421 */ /* 0x001fca0000000000 */
[----:B------:R-:W0:Y:S02]  /*3710*/  ATOMS.CAST.SPIN P0, [R0], R2, R3 ;  /* 0x000000020000758d */ /* 0x000e240001800003 */
[----:B0-----:R-:W-:Y:S05]  /*3720*/  @!P0 BRA `(.L_x_251) ;  /* 0xfffffffc00ec8947 */ /* 0x001fea000383ffff */
[----:B------:R-:W-:Y:S05]  /*3730*/  BSYNC.RECONVERGENT B0 ;  /* 0x0000000000007941 */ /* 0x000fea0003800200 */
.L_x_250:
[----:B------:R-:W-:Y:S01]  /*3740*/  BSSY.RECONVERGENT B0, `(.L_x_252) ;  /* 0x0000006000007945 */ /* 0x000fe20003800200 */
.L_x_253:
[----:B------:R-:W0:Y:S01]  /*3750*/  LDS R2, [UR5] ;  /* 0x00000005ff027984 */ /* 0x000e220008000800 */
[----:B------:R-:W-:Y:S01]  /*3760*/  MOV R0, UR5 ;  /* 0x0000000500007c02 */ /* 0x000fe20008000f00 */
[----:B0-----:R-:W-:-:S05]  /*3770*/  FADD R3, R2, -1 ;  /* 0xbf80000002037421 */ /* 0x001fca0000000000 */
[----:B------:R-:W0:Y:S02]  /*3780*/  ATOMS.CAST.SPIN P0, [R0], R2, R3 ;  /* 0x000000020000758d */ /* 0x000e240001800003 */
[----:B0-----:R-:W-:Y:S05]  /*3790*/  @!P0 BRA `(.L_x_253) ;  /* 0xfffffffc00ec8947 */ /* 0x001fea000383ffff */
[----:B------:R-:W-:Y:S05]  /*37a0*/  BSYNC.RECONVERGENT B0 ;  /* 0x0000000000007941 */ /* 0x000fea0003800200 */
.L_x_252:
[----:B------:R-:W-:Y:S01]  /*37b0*/  BSSY.RECONVERGENT B0, `(.L_x_254) ;  /* 0x0000006000007945 */ /* 0x000fe20003800200 */
.L_x_255:
[----:B------:R-:W0:Y:S01]  /*37c0*/  LDS R2, [UR5] ;  /* 0x00000005ff027984 */ /* 0x000e220008000800 */
[----:B------:R-:W-:Y:S01]  /*37d0*/  MOV R0, UR5 ;  /* 0x0000000500007c02 */ /* 0x000fe20008000f00 */
[----:B0-----:R-:W-:-:S05]  /*37e0*/  FADD R3, R2, 1 ;  /* 0x3f80000002037421 */ /* 0x001fca0000000000 */
[----:B------:R-:W0:Y:S02]  /*37f0*/  ATOMS.CAST.SPIN P0, [R0], R2, R3 ;  /* 0x000000020000758d */ /* 0x000e240001800003 */
[----:B0-----:R-:W-:Y:S05]  /*3800*/  @!P0 BRA `(.L_x_255) ;  /* 0xfffffffc00ec8947 */ /* 0x001fea000383ffff */
[----:B------:R-:W-:Y:S05]  /*3810*/  BSYNC.RECONVERGENT B0 ;  /* 0x0000000000007941 */ /* 0x000fea0003800200 */
.L_x_254:
[----:B------:R-:W-:Y:S01]  /*3820*/  BSSY.RECONVERGENT B0, `(.L_x_256) ;  /* 0x0000006000007945 */ /* 0x000fe20003800200 */
.L_x_257:
[----:B------:R-:W0:Y:S01]  /*3830*/  LDS R2, [UR5] ;  /* 0x00000005ff027984 */ /* 0x000e220008000800 */
[----:B------:R-:W-:Y:S01]  /*3840*/  MOV R0, UR5 ;  /* 0x0000000500007c02 */ /* 0x000fe20008000f00 */
[----:B0-----:R-:W-:-:S05]  /*3850*/  FADD R3, R2, -1 ;  /* 0xbf80000002037421 */ /* 0x001fca0000000000 */
[----:B------:R-:W0:Y:S02]  /*3860*/  ATOMS.CAST.SPIN P0, [R0], R2, R3 ;  /* 0x000000020000758d */ /* 0x000e240001800003 */
[----:B0-----:R-:W-:Y:S05]  /*3870*/  @!P0 BRA `(.L_x_257) ;  /* 0xfffffffc00ec8947 */ /* 0x001fea000383ffff */
[----:B------:R-:W-:Y:S05]  /*3880*/  BSYNC.RECONVERGENT B0 ;  /* 0x0000000000007941 */ /* 0x000fea0003800200 */
.L_x_256:
[----:B------:R-:W-:-:S04]  /*3890*/  UIADD3 UR4, UPT, UPT, UR4, 0x40, URZ ;  /* 0x0000004004047890 */ /* 0x000fc8000fffe0ff */
[----:B------:R-:W-:-:S09]  /*38a0*/  UISETP.NE.AND UP0, UPT, UR4, 0x30d40, UPT ;  /* 0x00030d400400788c */ /* 0x000fd2000bf05270 */
[----:B------:R-:W-:Y:S05]  /*38b0*/  BRA.U.ANY !UP0, `(.L_x_258) ;  /* 0x0000000108047547 */ /* 0x000fea000b900000 */
[----:B------:R-:W-:Y:S05]  /*38c0*/  BRA `(.L_x_259) ;  /* 0xffffffc400f07947 */ /* 0x000fea000383ffff */
.L_x_258:
[----:B------:R-:W0:Y:S01]  /*38d0*/  S2R R0, SR_TID.X ;  /* 0x0000000000007919 */ /* 0x000e220000002100 */
[----:B------:R-:W1:Y:S01]  /*38e0*/  S2UR UR5, SR_CgaCtaId ;  /* 0x00000000000579c3 */ /* 0x000e620000008800 */
[----:B------:R-:W-:Y:S01]  /*38f0*/  BSSY.RECONVERGENT B0, `(.L_x_260) ;  /* 0x0000009000007945 */ /* 0x000fe20003800200 */
[----:B------:R-:W-:Y:S02]  /*3900*/  UMOV UR4, 0x400 ;  /* 0x0000040000047882 */ /* 0x000fe40000000000 */
[----:B-1----:R-:W-:Y:S01]  /*3910*/  ULEA UR4, UR5, UR4, 0x18 ;  /* 0x0000000405047291 */ /* 0x002fe2000f8ec0ff */
[----:B0-----:R-:W-:-:S13]  /*3920*/  ISETP.NE.AND P1, PT, R0, RZ, PT ;  /* 0x000000ff0000720c */ /* 0x001fda0003f25270 */
.L_x_261:
[----:B------:R-:W0:Y:S01]  /*3930*/  LDS R2, [UR4] ;  /* 0x00000004ff027984 */ /* 0x000e220008000800 */
[----:B------:R-:W-:Y:S01]  /*3940*/  MOV R0, UR4 ;  /* 0x0000000400007c02 */ /* 0x000fe20008000f00 */
[----:B0-----:R-:W-:-:S05]  /*3950*/  FADD R3, R2, 1 ;  /* 0x3f80000002037421 */ /* 0x001fca0000000000 */
[----:B------:R-:W0:Y:S02]  /*3960*/  ATOMS.CAST.SPIN P0, [R0], R2, R3 ;  /* 0x000000020000758d */ /* 0x000e240001800003 */
[----:B0-----:R-:W-:Y:S05]  /*3970*/  @!P0 BRA `(.L_x_261) ;  /* 0xfffffffc00ec8947 */ /* 0x001fea000383ffff */
[----:B------:R-:W-:Y:S05]  /*3980*/  BSYNC.RECONVERGENT B0 ;  /* 0x0000000000007941 */ /* 0x000fea0003800200 */
.L_x_260:
[----:B------:R-:W-:Y:S06]  /*3990*/  BAR.SYNC.DEFER_BLOCKING 0x0 ;  /* 0x0000000000007b1d */ /* 0x000fec0000010000 */
[----:B------:R-:W-:Y:S05]  /*39a0*/  @P1 EXIT ;  /* 0x000000000000194d */ /* 0x000fea0003800000 */
[----:B------:R-:W0:Y:S01]  /*39b0*/  LDS R5, [UR4] ;  /* 0x00000004ff057984 */ /* 0x000e220008000800 */
[----:B------:R-:W0:Y:S01]  /*39c0*/  LDC.64 R2, c[0x0][0x380] ;  /* 0x0000e000ff027b82 */ /* 0x000e220000000a00 */
[----:B------:R-:W0:Y:S02]  /*39d0*/  LDCU.64 UR6, c[0x0][0x358] ;  /* 0x00006b00ff0677ac */ /* 0x000e240008000a00 */
[----:B0-----:R-:W-:Y:S01]  /*39e0*/  REDG.E.ADD.F32.FTZ.RN.STRONG.GPU desc[UR6][R2.64], R5 ;  /* 0x00000005020079a6 */ /* 0x001fe2000c12f306 */
[----:B------:R-:W-:Y:S05]  /*39f0*/  EXIT ;  /* 0x000000000000794d */ /* 0x000fea0003800000 */
.L_x_262:
        /* <DEDUP_REMOVED lines=16> */
.L_x_527:


//--------------------- .text._Z12global_blockPfi --------------------------
	.section	.text._Z12global_blockPfi,"ax",@progbits
	.align	128
        .global         _Z12global_blockPfi
        .type           _Z12global_blockPfi,@function
        .size           _Z12global_blockPfi,(.L_x_528 - _Z12global_blockPfi)
        .other          _Z12global_blockPfi,@"STO_CUDA_ENTRY STV_DEFAULT"
_Z12global_blockPfi:
.text._Z12global_blockPfi:
[----:B------:R-:W-:Y:S01]  /*0000*/  LDC R1, c[0x0][0x37c] ;  /* 0x0000df00ff017b82 */ /* 0x000fe20000000800 */
[----:B------:R-:W0:Y:S07]  /*0010*/  S2R R7, SR_CTAID.X ;  /* 0x0000000000077919 */ /* 0x000e2e0000002500 */
[----:B------:R-:W1:Y:S01]  /*0020*/  LDC.64 R4, c[0x0][0x380] ;  /* 0x0000e000ff047b82 */ /* 0x000e620000000a00 */
[----:B------:R-:W2:Y:S01]  /*0030*/  LDCU.64 UR6, c[0x0][0x358] ;  /* 0x00006b00ff0677ac */ /* 0x000ea20008000a00 */
[----:B------:R-:W-:-:S05]  /*0040*/  UMOV UR4, URZ ;  /* 0x000000ff00047c82 */ /* 0x000fca0008000000 */
.L_x_263:
[----:B------:R-:W-:Y:S02]  /*0050*/  HFMA2 R9, -RZ, RZ, 1.875, 0 ;  /* 0x3f800000ff097431 */ /* 0x000fe400000001ff */
[----:B01----:R-:W-:Y:S01]  /*0060*/  IMAD.WIDE.U32 R2, R7, 0x4, R4 ;  /* 0x0000000407027825 */ /* 0x003fe200078e0004 */
[----:B------:R-:W-:-:S04]  /*0070*/  MOV R11, 0xbf800000 ;  /* 0xbf800000000b7802 */ /* 0x000fc80000000f00 */
[----:B--2---:R3:W-:Y:S04]  /*0080*/  REDG.E.ADD.F32.FTZ.RN.STRONG.GPU desc[UR6][R2.64], R9 ;  /* 0x00000009020079a6 */ /* 0x0047e8000c12f306 */
        /* <DEDUP_REMOVED lines=129> */
[----:B---3--:R-:W-:Y:S05]  /*08a0*/  BRA.U UP0, `(.L_x_263) ;  /* 0xfffffff500e87547 */ /* 0x008fea000b83ffff */
[----:B------:R-:W-:Y:S01]  /*08b0*/  REDG.E.ADD.F32.FTZ.RN.STRONG.GPU desc[UR6][R2.64], R9 ;  /* 0x00000009020079a6 */ /* 0x000fe2000c12f306 */
[----:B------:R-:W-:Y:S05]  /*08c0*/  EXIT ;  /* 0x000000000000794d */ /* 0x000fea0003800000 */
.L_x_264:
        /* <DEDUP_REMOVED lines=11> */
.L_x_528:


//--------------------- .text._Z12shared_blockPfi --------------------------
	.section	.text._Z12shared_blockPfi,"ax",@progbits
	.align	128
        .global         _Z12shared_blockPfi
        .type           _Z12shared_blockPfi,@function
        .size           _Z12shared_blockPfi,(.L_x_529 - _Z12shared_blockPfi)
        .other          _Z12shared_blockPfi,@"STO_CUDA_ENTRY STV_DEFAULT"
_Z12shared_blockPfi:
.text._Z12shared_blockPfi:
        /* <DEDUP_REMOVED lines=9> */
.L_x_522:
[----:B------:R-:W-:Y:S01]  /*0090*/  BSSY.RECONVERGENT B0, `(.L_x_265) ;  /* 0x0000006000007945 */ /* 0x000fe20003800200 */
.L_x_266:
[----:B------:R-:W0:Y:S01]  /*00a0*/  LDS R2, [UR5] ;  /* 0x00000005ff027984 */ /* 0x000e220008000800 */
[----:B------:R-:W-:Y:S01]  /*00b0*/  MOV R0, UR5 ;  /* 0x0000000500007c02 */ /* 0x000fe20008000f00 */
[----:B0-----:R-:W-:-:S05]  /*00c0*/  FADD R3, R2, 1 ;  /* 0x3f80000002037421 */ /* 0x001fca0000000000 */
[----:B------:R-:W0:Y:S02]  /*00d0*/  ATOMS.CAST.SPIN P0, [R0], R2, R3 ;  /* 0x000000020000758d */ /* 0x000e240001800003 */
[----:B0-----:R-:W-:Y:S05]  /*00e0*/  @!P0 BRA `(.L_x_266) ;  /* 0xfffffffc00ec8947 */ /* 0x001fea000383ffff */
[----:B------:R-:W-:Y:S05]  /*00f0*/  BSYNC.RECONVERGENT B0 ;  /* 0x0000000000007941 */ /* 0x000fea0003800200 */
.L_x_265:
[----:B------:R-:W-:Y:S01]  /*0100*/  BSSY.RECONVERGENT B0, `(.L_x_267) ;  /* 0x0000006000007945 */ /* 0x000fe20003800200 */
.L_x_268:
[----:B------:R-:W0:Y:S01]  /*0110*/  LDS R2, [UR5] ;  /* 0x00000005ff027984 */ /* 0x000e220008000800 */
[----:B------:R-:W-:Y:S01]  /*0120*/  MOV R0, UR5 ;  /* 0x0000000500007c02 */ /* 0x000fe20008000f00 */
[----:B0-----:R-:W-:-:S05]  /*0130*/  FADD R3, R2, -1 ;  /* 0xbf80000002037421 */ /* 0x001fca0000000000 */
[----:B------:R-:W0:Y:S02]  /*0140*/  ATOMS.CAST.SPIN P0, [R0], R2, R3 ;  /* 0x000000020000758d */ /* 0x000e240001800003 */
[----:B0-----:R-:W-:Y:S05]  /*0150*/  @!P0 BRA `(.L_x_268) ;  /* 0xfffffffc00ec8947 */ /* 0x001fea000383ffff */
[----:B------:R-:W-:Y:S05]  /*0160*/  BSYNC.RECONVERGENT B0 ;  /* 0x0000000000007941 */ /* 0x000fea0003800200 */
.L_x_267:
[----:B------:R-:W-:Y:S01]  /*0170*/  BSSY.RECONVERGENT B0, `(.L_x_269) ;  /* 0x0000006000007945 */ /* 0x000fe20003800200 */
.L_x_270:
[----:B------:R-:W0:Y:S01]  /*0180*/  LDS R2, [UR5] ;  /* 0x00000005ff027984 */ /* 0x000e220008000800 */
[----:B------:R-:W-:Y:S01]  /*0190*/  MOV R0, UR5 ;  /* 0x0000000500007c02 */ /* 0x000fe20008000f00 */
[----:B0-----:R-:W-:-:S05]  /*01a0*/  FADD R3, R2, 1 ;  /* 0x3f80000002037421 */ /* 0x001fca0000000000 */
[----:B------:R-:W0:Y:S02]  /*01b0*/  ATOMS.CAST.SPIN P0, [R0], R2, R3 ;  /* 0x000000020000758d */ /* 0x000e240001800003 */
[----:B0-----:R-:W-:Y:S05]  /*01c0*/  @!P0 BRA `(.L_x_270) ;  /* 0xfffffffc00ec8947 */ /* 0x001fea000383ffff */
[----:B------:R-:W-:Y:S05]  /*01d0*/  BSYNC.RECONVERGENT B0 ;  /* 0x0000000000007941 */ /* 0x000fea0003800200 */
.L_x_269:
[----:B------:R-:W-:Y:S01]  /*01e0*/  BSSY.RECONVERGENT B0, `(.L_x_271) ;  /* 0x0000006000007945 */ /* 0x000fe20003800200 */
.L_x_272:
[----:B------:R-:W0:Y:S01]  /*01f0*/  LDS R2, [UR5] ;  /* 0x00000005ff027984 */ /* 0x000e220008000800 */
[----:B------:R-:W-:Y:S01]  /*0200*/  MOV R0, UR5 ;  /* 0x0000000500007c02 */ /* 0x000fe20008000f00 */
[----:B0-----:R-:W-:-:S05]  /*0210*/  FADD R3, R2, -1 ;  /* 0xbf80000002037421 */ /* 0x001fca0000000000 */
[----:B------:R-:W0:Y:S02]  /*0220*/  ATOMS.CAST.SPIN P0, [R0], R2, R3 ;  /* 0x000000020000758d */ /* 0x000e240001800003 */
[----:B0-----:R-:W-:Y:S05]  /*0230*/  @!P0 BRA `(.L_x_272) ;  /* 0xfffffffc00ec8947 */ /* 0x001fea000383ffff */
[----:B------:R-:W-:Y:S05]  /*0240*/  BSYNC.RECONVERGENT B0 ;  /* 0x0000000000007941 */ /* 0x000fea0003800200 */
.L_x_271:
[----:B------:R-:W-:Y:S01]  /*0250*/  BSSY.RECONVERGENT B0, `(.L_x_273) ;  /* 0x0000006000007945 */ /* 0x000fe20003800200 */
.L_x_274:
[----:B------:R-:W0:Y:S01]  /*0260*/  LDS R2, [UR5] ;  /* 0x00000005ff027984 */ /* 0x000e220008000800 */
[----:B------:R-:W-:Y:S01]  /*0270*/  MOV R0, UR5 ;  /* 0x0000000500007c02 */ /* 0x000fe20008000f00 */
[----:B0-----:R-:W-:-:S05]  /*0280*/  FADD R3, R2, 1 ;  /* 0x3f80000002037421 */ /* 0x001fca0000000000 */
[----:B------:R-:W0:Y:S02]  /*0290*/  ATOMS.CAST.SPIN P0, [R0], R2, R3 ;  /* 0x000000020000758d */ /* 0x000e240001800003 */
[----:B0-----:R-:W-:Y:S05]  /*02a0*/  @!P0 BRA `(.L_x_274) ;  /* 0xfffffffc00ec8947 */ /* 0x001fea000383ffff */
[----:B------:R-:W-:Y:S05]  /*02b0*/  BSYNC.RECONVERGENT B0 ;  /* 0x0000000000007941 */ /* 0x000fea0003800200 */
.L_x_273:
[----:B------:R-:W-:Y:S01]  /*02c0*/  BSSY.RECONVERGENT B0, `(.L_x_275) ;  /* 0x0000006000007945 */ /* 0x000fe20003800200 */
.L_x_276:
[----:B------:R-:W0:Y:S01]  /*02d0*/  LDS R2, [UR5] ;  /* 0x00000005ff027984 */ /* 0x000e220008000800 */
[----:B------:R-:W-:Y:S01]  /*02e0*/  MOV R0, UR5 ;  /* 0x0000000500007c02 */ /* 0x000fe20008000f00 */
[----:B0-----:R-:W-:-:S05]  /*02f0*/  FADD R3, R2, -1 ;  /* 0xbf80000002037421 */ /* 0x001fca0000000000 */
[----:B------:R-:W0:Y:S02]  /*0300*/  ATOMS.CAST.SPIN P0, [R0], R2, R3 ;  /* 0x000000020000758d */ /* 0x000e240001800003 */
[----:B0-----:R-:W-:Y:S05]  /*0310*/  @!P0 BRA `(.L_x_276) ;  /* 0xfffffffc00ec8947 */ /* 0x001fea000383ffff */
[----:B------:R-:W-:Y:S05]  /*0320*/  BSYNC.RECONVERGENT B0 ;  /* 0x0000000000007941 */ /* 0x000fea0003800200 */
.L_x_275:
[----:B------:R-:W-:Y:S01]  /*0330*/  BSSY.RECONVERGENT B0, `(.L_x_277) ;  /* 0x0000006000007945 */ /* 0x000fe20003800200 */
.L_x_278:
[----:B------:R-:W0:Y:S01]  /*0340*/  LDS R2, [UR5] ;  /* 0x00000005ff027984 */ /* 0x000e220008000800 */
[----:B------:R-:W-:Y:S01]  /*0350*/  MOV R0, UR5 ;  /* 0x0000000500007c02 */ /* 0x000fe20008000f00 */
[----:B0-----:R-:W-:-:S05]  /*0360*/  FADD R3, R2, 1 ;  /* 0x3f80000002037421 */ /* 0x001fca0000000000 */
[----:B------:R-:W0:Y:S02]  /*0370*/  ATOMS.CAST.SPIN P0, [R0], R2, R3 ;  /* 0x000000020000758d */ /* 0x000e240001800003 */
[----:B0-----:R-:W-:Y:S05]  /*0380*/  @!P0 BRA `(.L_x_278) ;  /* 0xfffffffc00ec8947 */ /* 0x001fea000383ffff */
[----:B------:R-:W-:Y:S05]  /*0390*/  BSYNC.RECONVERGENT B0 ;  /* 0x0000000000007941 */ /* 0x000fea0003800200 */
.L_x_277:
[----:B------:R-:W-:Y:S01]  /*03a0*/  BSSY.RECONVERGENT B0, `(.L_x_279) ;  /* 0x0000006000007945 */ /* 0x000fe20003800200 */
.L_x_280:
[----:B------:R-:W0:Y:S01]  /*03b0*/  LDS R2, [UR5] ;  /* 0x00000005ff027984 */ /* 0x000e220008000800 */
[----:B------:R-:W-:Y:S01]  /*03c0*/  MOV R0, UR5 ;  /* 0x0000000500007c02 */ /* 0x000fe20008000f00 */
[----:B0-----:R-:W-:-:S05]  /*03d0*/  FADD R3, R2, -1 ;  /* 0xbf80000002037421 */ /* 0x001fca0000000000 */
[----:B------:R-:W0:Y:S02]  /*03e0*/  ATOMS.CAST.SPIN P0, [R0], R2, R3 ;  /* 0x000000020000758d */ /* 0x000e240001800003 */
[----:B0-----:R-:W-:Y:S05]  /*03f0*/  @!P0 BRA `(.L_x_280) ;  /* 0xfffffffc00ec8947 */ /* 0x001fea000383ffff */
[----:B------:R-:W-:Y:S05]  /*0400*/  BSYNC.RECONVERGENT B0 ;  /* 0x0000000000007941 */ /* 0x000fea0003800200 */
.L_x_279:
[----:B------:R-:W-:Y:S01]  /*0410*/  BSSY.RECONVERGENT B0, `(.L_x_281) ;  /* 0x0000006000007945 */ /* 0x000fe20003800200 */
.L_x_282:
[----:B------:R-:W0:Y:S01]  /*0420*/  LDS R2, [UR5] ;  /* 0x00000005ff027984 */ /* 0x000e220008000800 */
[----:B------:R-:W-:Y:S01]  /*0430*/  MOV R0, UR5 ;  /* 0x0000000500007c02 */ /* 0x000fe20008000f00 */
[----:B0-----:R-:W-:-:S05]  /*0440*/  FADD R3, R2, 1 ;  /* 0x3f80000002037421 */ /* 0x001fca0000000000 */
[----:B------:R-:W0:Y:S02]  /*0450*/  ATOMS.CAST.SPIN P0, [R0], R2, R3 ;  /* 0x000000020000758d */ /* 0x000e240001800003 */
[----:B0-----:R-:W-:Y:S05]  /*0460*/  @!P0 BRA `(.L_x_282) ;  /* 0xfffffffc00ec8947 */ /* 0x001fea000383ffff */
[----:B------:R-:W-:Y:S05]  /*0470*/  BSYNC.RECONVERGENT B0 ;  /* 0x0000000000007941 */ /* 0x000fea0003800200 */
.L_x_281:
[----:B------:R-:W-:Y:S01]  /*0480*/  BSSY.RECONVERGENT B0, `(.L_x_283) ;  /* 0x0000006000007945 */ /* 0x000fe20003800200 */
.L_x_284:
[----:B------:R-:W0:Y:S01]  /*0490*/  LDS R2, [UR5] ;  /* 0x00000005ff027984 */ /* 0x000e220008000800 */
[----:B------:R-:W-:Y:S01]  /*04a0*/  MOV R0, UR5 ;  /* 0x0000000500007c02 */ /* 0x000fe20008000f00 */
[----:B0-----:R-:W-:-:S05]  /*04b0*/  FADD R3, R2, -1 ;  /* 0xbf80000002037421 */ /* 0x001fca0000000000 */
[----:B------:R-:W0:Y:S02]  /*04c0*/  ATOMS.CAST.SPIN P0, [R0], R2, R3 ;  /* 0x000000020000758d */ /* 0x000e240001800003 */
[----:B0-----:R-:W-:Y:S05]  /*04d0*/  @!P0 BRA `(.L_x_284) ;  /* 0xfffffffc00ec8947 */ /* 0x001fea000383ffff */
[----:B------:R-:W-:Y:S05]  /*04e0*/  BSYNC.RECONVERGENT B0 ;  /* 0x0000000000007941 */ /* 0x000fea0003800200 */
.L_x_283:
[----:B------:R-:W-:Y:S01]  /*04f0*/  BSSY.RECONVERGENT B0, `(.L_x_285) ;  /* 0x0000006000007945 */ /* 0x000fe20003800200 */
.L_x_286:
[----:B------:R-:W0:Y:S01]  /*0500*/  LDS R2, [UR5] ;  /* 0x00000005ff027984 */ /* 0x000e220008000800 */
[----:B------:R-:W-:Y:S01]  /*0510*/  MOV R0, UR5 ;  /* 0x0000000500007c02 */ /* 0x000fe20008000f00 */
[----:B0-----:R-:W-:-:S05]  /*0520*/  FADD R3, R2, 1 ;  /* 0x3f80000002037421 */ /* 0x001fca0000000000 */
[----:B------:R-:W0:Y:S02]  /*0530*/  ATOMS.CAST.SPIN P0, [R0], R2, R3 ;  /* 0x000000020000758d */ /* 0x000e240001800003 */
[----:B0-----:R-:W-:Y:S05]  /*0540*/  @!P0 BRA `(.L_x_286) ;  /* 0xfffffffc00ec8947 */ /* 0x001fea000383ffff */
[----:B------:R-:W-:Y:S05]  /*0550*/  BSYNC.RECONVERGENT B0 ;  /* 0x0000000000007941 */ /* 0x000fea0003800200 */
.L_x_285:
[----:B------:R-:W-:Y:S01]  /*0560*/  BSSY.RECONVERGENT B0, `(.L_x_287) ;  /* 0x0000006000007945 */ /* 0x000fe20003800200 */
.L_x_288:
[----:B------:R-:W0:Y:S01]  /*0570*/  LDS R2, [UR5] ;  /* 0x00000005ff027984 */ /* 0x000e220008000800 */
[----:B------:R-:W-:Y:S01]  /*0580*/  MOV R0, UR5 ;  /* 0x0000000500007c02 */ /* 0x000fe20008000f00 */
[----:B0-----:R-:W-:-:S05]  /*0590*/  FADD R3, R2, -1 ;  /* 0xbf80000002037421 */ /* 0x001fca0000000000 */
[----:B------:R-:W0:Y:S02]  /*05a0*/  ATOMS.CAST.SPIN P0, [R0], R2, R3 ;  /* 0x000000020000758d */ /* 0x000e240001800003 */
[----:B0-----:R-:W-:Y:S05]  /*05b0*/  @!P0 BRA `(.L_x_288) ;  /* 0xfffffffc00ec8947 */ /* 0x001fea000383ffff */
[----:B------:R-:W-:Y:S05]  /*05c0*/  BSYNC.RECONVERGENT B0 ;  /* 0x0000000000007941 */ /* 0x000fea0003800200 */
.L_x_287:
[----:B------:R-:W-:Y:S01]  /*05d0*/  BSSY.RECONVERGENT B0, `(.L_x_289) ;  /* 0x0000006000007945 */ /* 0x000fe20003800200 */
.L_x_290:
[----:B------:R-:W0:Y:S01]  /*05e0*/  LDS R2, [UR5] ;  /* 0x00000005ff027984 */ /* 0x000e220008000800 */
[----:B------:R-:W-:Y:S01]  /*05f0*/  MOV R0, UR5 ;  /* 0x0000000500007c02 */ /* 0x000fe20008000f00 */
[----:B0-----:R-:W-:-:S05]  /*0600*/  FADD R3, R2, 1 ;  /* 0x3f80000002037421 */ /* 0x001fca0000000000 */
[----:B------:R-:W0:Y:S02]  /*0610*/  ATOMS.CAST.SPIN P0, [R0], R2, R3 ;  /* 0x000000020000758d */ /* 0x000e240001800003 */
[----:B0-----:R-:W-:Y:S05]  /*0620*/  @!P0 BRA `(.L_x_290) ;  /* 0xfffffffc00ec8947 */ /* 0x001fea000383ffff */
[----:B------:R-:W-:Y:S05]  /*0630*/  BSYNC.RECONVERGENT B0 ;  /* 0x0000000000007941 */ /* 0x000fea0003800200 */
.L_x_289:
[----:B------:R-:W-:Y:S01]  /*0640*/  BSSY.RECONVERGENT B0, `(.L_x_291) ;  /* 0x0000006000007945 */ /* 0x000fe20003800200 */
.L_x_292:
[----:B------:R-:W0:Y:S01]  /*0650*/  LDS R2, [UR5] ;  /* 0x00000005ff027984 */ /* 0x000e220008000800 */
[----:B------:R-:W-:Y:S01]  /*0660*/  MOV R0, UR5 ;  /* 0x0000000500007c02 */ /* 0x000fe20008000f00 */
[----:B0-----:R-:W-:-:S05]  /*0670*/  FADD R3, R2, -1 ;  /* 0xbf80000002037421 */ /* 0x001fca0000000000 */
[----:B------:R-:W0:Y:S02]  /*0680*/  ATOMS.CAST.SPIN P0, [R0], R2, R3 ;  /* 0x000000020000758d */ /* 0x000e240001800003 */
[----:B0-----:R-:W-:Y:S05]  /*0690*/  @!P0 BRA `(.L_x_292) ;  /* 0xfffffffc00ec8947 */ /* 0x001fea000383ffff */
[----:B------:R-:W-:Y:S05]  /*06a0*/  BSYNC.RECONVERGENT B0 ;  /* 0x0000000000007941 */ /* 0x000fea0003800200 */
.L_x_291:
[----:B------:R-:W-:Y:S01]  /*06b0*/  BSSY.RECONVERGENT B0, `(.L_x_293) ;  /* 0x0000006000007945 */ /* 0x000fe20003800200 */
.L_x_294:
[----:B------:R-:W0:Y:S01]  /*06c0*/  LDS R2, [UR5] ;  /* 0x00000005ff027984 */ /* 0x000e220008000800 */
[----:B------:R-:W-:Y:S01]  /*06d0*/  MOV R0, UR5 ;  /* 0x0000000500007c02 */ /* 0x000fe20008000f00 */
[----:B0-----:R-:W-:-:S05]  /*06e0*/  FADD R3, R2, 1 ;  /* 0x3f80000002037421 */ /* 0x001fca0000000000 */
[----:B------:R-:W0:Y:S02]  /*06f0*/  ATOMS.CAST.SPIN P0, [R0], R2, R3 ;  /* 0x000000020000758d */ /* 0x000e240001800003 */
[----:B0-----:R-:W-:Y:S05]  /*0700*/  @!P0 BRA `(.L_x_294) ;  /* 0xfffffffc00ec8947 */ /* 0x001fea000383ffff */
[----:B------:R-:W-:Y:S05]  /*0710*/  BSYNC.RECONVERGENT B0 ;  /* 0x0000000000007941 */ /* 0x000fea0003800200 */
.L_x_293:
[----:B------:R-:W-:Y:S01]  /*0720*/  BSSY.RECONVERGENT B0, `(.L_x_295) ;  /* 0x0000006000007945 */ /* 0x000fe20003800200 */
.L_x_296:
[----:B------:R-:W0:Y:S01]  /*0730*/  LDS R2, [UR5] ;  /* 0x00000005ff027984 */ /* 0x000e220008000800 */
[----:B------:R-:W-:Y:S01]  /*0740*/  MOV R0, UR5 ;  /* 0x0000000500007c02 */ /* 0x000fe20008000f00 */
[----:B0-----:R-:W-:-:S05]  /*0750*/  FADD R3, R2, -1 ;  /* 0xbf80000002037421 */ /* 0x001fca0000000000 */
[----:B------:R-:W0:Y:S02]  /*0760*/  ATOMS.CAST.SPIN P0, [R0], R2, R3 ;  /* 0x000000020000758d */ /* 0x000e240001800003 */
[----:B0-----:R-:W-:Y:S05]  /*0770*/  @!P0 BRA `(.L_x_296) ;  /* 0xfffffffc00ec8947 */ /* 0x001fea000383ffff */
[----:B------:R-:W-:Y:S05]  /*0780*/  BSYNC.RECONVERGENT B0 ;  /* 0x0000000000007941 */ /* 0x000fea0003800200 */
.L_x_295:
[----:B------:R-:W-:Y:S01]  /*0790*/  BSSY.RECONVERGENT B0, `(.L_x_297) ;  /* 0x0000006000007945 */ /* 0x000fe20003800200 */
.L_x_298:
[----:B------:R-:W0:Y:S01]  /*07a0*/  LDS R2, [UR5] ;  /* 0x00000005ff027984 */ /* 0x000e220008000800 */
[----:B------:R-:W-:Y:S01]  /*07b0*/  MOV R0, UR5 ;  /* 0x0000000500007c02 */ /* 0x000fe20008000f00 */
[----:B0-----:R-:W-:-:S05]  /*07c0*/  FADD R3, R2, 1 ;  /* 0x3f80000002037421 */ /* 0x001fca0000000000 */
[----:B------:R-:W0:Y:S02]  /*07d0*/  ATOMS.CAST.SPIN P0, [R0], R2, R3 ;  /* 0x000000020000758d */ /* 0x000e240001800003 */
[----:B0-----:R-:W-:Y:S05]  /*07e0*/  @!P0 BRA `(.L_x_298) ;  /* 0xfffffffc00ec8947 */ /* 0x001fea000383ffff */
[----:B------:R-:W-:Y:S05]  /*07f0*/  BSYNC.RECONVERGENT B0 ;  /* 0x0000000000007941 */ /* 0x000fea0003800200 */
.L_x_297:
[----:B------:R-:W-:Y:S01]  /*0800*/  BSSY.RECONVERGENT B0, `(.L_x_299) ;  /* 0x0000006000007945 */ /* 0x000fe20003800200 */
.L_x_300:
[----:B------:R-:W0:Y:S01]  /*0810*/  LDS R2, [UR5] ;  /* 0x00000005ff027984 */ /* 0x000e220008000800 */
[----:B------:R-:W-:Y:S01]  /*0820*/  MOV R0, UR5 ;  /* 0x0000000500007c02 */ /* 0x000fe20008000f00 */
[----:B0-----:R-:W-:-:S05]  /*0830*/  FADD R3, R2, -1 ;  /* 0xbf80000002037421 */ /* 0x001fca0000000000 */
[----:B------:R-:W0:Y:S02]  /*0840*/  ATOMS.CAST.SPIN P0, [R0], R2, R3 ;  /* 0x000000020000758d */ /* 0x000e240001800003 */
[----:B0-----:R-:W-:Y:S05]  /*0850*/  @!P0 BRA `(.L_x_300) ;  /* 0xfffffffc00ec8947 */ /* 0x001fea000383ffff */
[----:B------:R-:W-:Y:S05]  /*0860*/  BSYNC.RECONVERGENT B0 ;  /* 0x0000000000007941 */ /* 0x000fea0003800200 */
.L_x_299:
[----:B------:R-:W-:Y:S01]  /*0870*/  BSSY.RECONVERGENT B0, `(.L_x_301) ;  /* 0x0000006000007945 */ /* 0x000fe20003800200 */
.L_x_302:
[----:B------:R-:W0:Y:S01]  /*0880*/  LDS R2, [UR5] ;  /* 0x00000005ff027984 */ /* 0x000e220008000800 */
[----:B------:R-:W-:Y:S01]  /*0890*/  MOV R0, UR5 ;  /* 0x0000000500007c02 */ /* 0x000fe20008000f00 */
[----:B0-----:R-:W-:-:S05]  /*08a0*/  FADD R3, R2, 1 ;  /* 0x3f80000002037421 */ /* 0x001fca0000000000 */
[----:B------:R-:W0:Y:S02]  /*08b0*/  ATOMS.CAST.SPIN P0, [R0], R2, R3 ;  /* 0x000000020000758d */ /* 0x000e240001800003 */
[----:B0-----:R-:W-:Y:S05]  /*08c0*/  @!P0 BRA `(.L_x_302) ;  /* 0xfffffffc00ec8947 */ /* 0x001fea000383ffff */
[----:B------:R-:W-:Y:S05]  /*08d0*/  BSYNC.RECONVERGENT B0 ;  /* 0x0000000000007941 */ /* 0x000fea0003800200 */
.L_x_301:
[----:B------:R-:W-:Y:S01]  /*08e0*/  BSSY.RECONVERGENT B0, `(.L_x_303) ;  /* 0x0000006000007945 */ /* 0x000fe20003800200 */
.L_x_304:
[----:B------:R-:W0:Y:S01]  /*08f0*/  LDS R2, [UR5] ;  /* 0x00000005ff027984 */ /* 0x000e220008000800 */
[----:B------:R-:W-:Y:S01]  /*0900*/  MOV R0, UR5 ;  /* 0x0000000500007c02 */ /* 0x000fe20008000f00 */
[----:B0-----:R-:W-:-:S05]  /*0910*/  FADD R3, R2, -1 ;  /* 0xbf80000002037421 */ /* 0x001fca0000000000 */
[----:B------:R-:W0:Y:S02]  /*0920*/  ATOMS.CAST.SPIN P0, [R0], R2, R3 ;  /* 0x000000020000758d */ /* 0x000e240001800003 */
[----:B0-----:R-:W-:Y:S05]  /*0930*/  @!P0 BRA `(.L_x_304) ;  /* 0xfffffffc00ec8947 */ /* 0x001fea000383ffff */
[----:B------:R-:W-:Y:S05]  /*0940*/  BSYNC.RECONVERGENT B0 ;  /* 0x0000000000007941 */ /* 0x000fea0003800200 */
.L_x_303:
[----:B------:R-:W-:Y:S01]  /*0950*/  BSSY.RECONVERGENT B0, `(.L_x_305) ;  /* 0x0000006000007945 */ /* 0x000fe20003800200 */
.L_x_306:
[----:B------:R-:W0:Y:S01]  /*0960*/  LDS R2, [UR5] ;  /* 0x00000005ff027984 */ /* 0x000e220008000800 */
[----:B------:R-:W-:Y:S01]  /*0970*/  MOV R0, UR5 ;  /* 0x0000000500007c02 */ /* 0x000fe20008000f00 */
[----:B0-----:R-:W-:-:S05]  /*0980*/  FADD R3, R2, 1 ;  /* 0x3f80000002037421 */ /* 0x001fca0000000000 */
[----:B------:R-:W0:Y:S02]  /*0990*/  ATOMS.CAST.SPIN P0, [R0], R2, R3 ;  /* 0x000000020000758d */ /* 0x000e240001800003 */
[----:B0-----:R-:W-:Y:S05]  /*09a0*/  @!P0 BRA `(.L_x_306) ;  /* 0xfffffffc00ec8947 */ /* 0x001fea000383ffff */
[----:B------:R-:W-:Y:S05]  /*09b0*/  BSYNC.RECONVERGENT B0 ;  /* 0x0000000000007941 */ /* 0x000fea0003800200 */
.L_x_305:
[----:B------:R-:W-:Y:S01]  /*09c0*/  BSSY.RECONVERGENT B0, `(.L_x_307) ;  /* 0x0000006000007945 */ /* 0x000fe20003800200 */
.L_x_308:
[----:B------:R-:W0:Y:S01]  /*09d0*/  LDS R2, [UR5] ;  /* 0x00000005ff027984 */ /* 0x000e220008000800 */
[----:B------:R-:W-:Y:S01]  /*09e0*/  MOV R0, UR5 ;  /* 0x0000000500007c02 */ /* 0x000fe20008000f00 */
[----:B0-----:R-:W-:-:S05]  /*09f0*/  FADD R3, R2, -1 ;  /* 0xbf80000002037421 */ /* 0x001fca0000000000 */
[----:B------:R-:W0:Y:S02]  /*0a00*/  ATOMS.CAST.SPIN P0, [R0], R2, R3 ;  /* 0x000000020000758d */ /* 0x000e240001800003 */
[----:B0-----:R-:W-:Y:S05]  /*0a10*/  @!P0 BRA `(.L_x_308) ;  /* 0xfffffffc00ec8947 */ /* 0x001fea000383ffff */
[----:B------:R-:W-:Y:S05]  /*0a20*/  BSYNC.RECONVERGENT B0 ;  /* 0x0000000000007941 */ /* 0x000fea0003800200 */
.L_x_307:
[----:B------:R-:W-:Y:S01]  /*0a30*/  BSSY.RECONVERGENT B0, `(.L_x_309) ;  /* 0x0000006000007945 */ /* 0x000fe20003800200 */
.L_x_310:
[----:B------:R-:W0:Y:S01]  /*0a40*/  LDS R2, [UR5] ;  /* 0x00000005ff027984 */ /* 0x000e220008000800 */
[----:B------:R-:W-:Y:S01]  /*0a50*/  MOV R0, UR5 ;  /* 0x0000000500007c02 */ /* 0x000fe20008000f00 */
[----:B0-----:R-:W-:-:S05]  /*0a60*/  FADD R3, R2, 1 ;  /* 0x3f80000002037421 */ /* 0x001fca0000000000 */
[----:B------:R-:W0:Y:S02]  /*0a70*/  ATOMS.CAST.SPIN P0, [R0], R2, R3 ;  /* 0x000000020000758d */ /* 0x000e240001800003 */
[----:B0-----:R-:W-:Y:S05]  /*0a80*/  @!P0 BRA `(.L_x_310) ;  /* 0xfffffffc00ec8947 */ /* 0x001fea000383ffff */
[----:B------:R-:W-:Y:S05]  /*0a90*/  BSYNC.RECONVERGENT B0 ;  /* 0x0000000000007941 */ /* 0x000fea0003800200 */
.L_x_309:
[----:B------:R-:W-:Y:S01]  /*0aa0*/  BSSY.RECONVERGENT B0, `(.L_x_311) ;  /* 0x0000006000007945 */ /* 0x000fe20003800200 */
.L_x_312:
[----:B------:R-:W0:Y:S01]  /*0ab0*/  LDS R2, [UR5] ;  /* 0x00000005ff027984 */ /* 0x000e220008000800 */
[----:B------:R-:W-:Y:S01]  /*0ac0*/  MOV R0, UR5 ;  /* 0x0000000500007c02 */ /* 0x000fe20008000f00 */
[----:B0-----:R-:W-:-:S05]  /*0ad0*/  FADD R3, R2, -1 ;  /* 0xbf80000002037421 */ /* 0x001fca0000000000 */
[----:B------:R-:W0:Y:S02]  /*0ae0*/  ATOMS.CAST.SPIN P0, [R0], R2, R3 ;  /* 0x000000020000758d */ /* 0x000e240001800003 */
[----:B0-----:R-:W-:Y:S05]  /*0af0*/  @!P0 BRA `(.L_x_312) ;  /* 0xfffffffc00ec8947 */ /* 0x001fea000383ffff */
[----:B------:R-:W-:Y:S05]  /*0b00*/  BSYNC.RECONVERGENT B0 ;  /* 0x0000000000007941 */ /* 0x000fea0003800200 */
.L_x_311:
[----:B------:R-:W-:Y:S01]  /*0b10*/  BSSY.RECONVERGENT B0, `(.L_x_313) ;  /* 0x0000006000007945 */ /* 0x000fe20003800200 */
.L_x_314:
[----:B------:R-:W0:Y:S01]  /*0b20*/  LDS R2, [UR5] ;  /* 0x00000005ff027984 */ /* 0x000e220008000800 */
[----:B------:R-:W-:Y:S01]  /*0b30*/  MOV R0, UR5 ;  /* 0x0000000500007c02 */ /* 0x000fe20008000f00 */
[----:B0-----:R-:W-:-:S05]  /*0b40*/  FADD R3, R2, 1 ;  /* 0x3f80000002037421 */ /* 0x001fca0000000000 */
[----:B------:R-:W0:Y:S02]  /*0b50*/  ATOMS.CAST.SPIN P0, [R0], R2, R3 ;  /* 0x000000020000758d */ /* 0x000e240001800003 */
[----:B0-----:R-:W-:Y:S05]  /*0b60*/  @!P0 BRA `(.L_x_314) ;  /* 0xfffffffc00ec8947 */ /* 0x001fea000383ffff */
[----:B------:R-:W-:Y:S05]  /*0b70*/  BSYNC.RECONVERGENT B0 ;  /* 0x0000000000007941 */ /* 0x000fea0003800200 */
.L_x_313:
[----:B------:R-:W-:Y:S01]  /*0b80*/  BSSY.RECONVERGENT B0, `(.L_x_315) ;  /* 0x0000006000007945 */ /* 0x000fe20003800200 */
.L_x_316:
[----:B------:R-:W0:Y:S01]  /*0b90*/  LDS R2, [UR5] ;  /* 0x00000005ff027984 */ /* 0x000e220008000800 */
[----:B------:R-:W-:Y:S01]  /*0ba0*/  MOV R0, UR5 ;  /* 0x0000000500007c02 */ /* 0x000fe20008000f00 */
[----:B0-----:R-:W-:-:S05]  /*0bb0*/  FADD R3, R2, -1 ;  /* 0xbf80000002037421 */ /* 0x001fca0000000000 */
[----:B------:R-:W0:Y:S02]  /*0bc0*/  ATOMS.CAST.SPIN P0, [R0], R2, R3 ;  /* 0x000000020000758d */ /* 0x000e240001800003 */
[----:B0-----:R-:W-:Y:S05]  /*0bd0*/  @!P0 BRA `(.L_x_316) ;  /* 0xfffffffc00ec8947 */ /* 0x001fea000383ffff */
[----:B------:R-:W-:Y:S05]  /*0be0*/  BSYNC.RECONVERGENT B0 ;  /* 0x0000000000007941 */ /* 0x000fea0003800200 */
.L_x_315:
[----:B------:R-:W-:Y:S01]  /*0bf0*/  BSSY.RECONVERGENT B0, `(.L_x_317) ;  /* 0x0000006000007945 */ /* 0x000fe20003800200 */
.L_x_318:
[----:B------:R-:W0:Y:S01]  /*0c00*/  LDS R2, [UR5] ;  /* 0x00000005ff027984 */ /* 0x000e220008000800 */
[----:B------:R-:W-:Y:S01]  /*0c10*/  MOV R0, UR5 ;  /* 0x0000000500007c02 */ /* 0x000fe20008000f00 */
[----:B0-----:R-:W-:-:S05]  /*0c20*/  FADD R3, R2, 1 ;  /* 0x3f80000002037421 */ /* 0x001fca0000000000 */
[----:B------:R-:W0:Y:S02]  /*0c30*/  ATOMS.CAST.SPIN P0, [R0], R2, R3 ;  /* 0x000000020000758d */ /* 0x000e240001800003 */
[----:B0-----:R-:W-:Y:S05]  /*0c40*/  @!P0 BRA `(.L_x_318) ;  /* 0xfffffffc00ec8947 */ /* 0x001fea000383ffff */
[----:B------:R-:W-:Y:S05]  /*0c50*/  BSYNC.RECONVERGENT B0 ;  /* 0x0000000000007941 */ /* 0x000fea0003800200 */
.L_x_317:
[----:B------:R-:W-:Y:S01]  /*0c60*/  BSSY.RECONVERGENT B0, `(.L_x_319) ;  /* 0x0000006000007945 */ /* 0x000fe20003800200 */
.L_x_320:
[----:B------:R-:W0:Y:S01]  /*0c70*/  LDS R2, [UR5] ;  /* 0x00000005ff027984 */ /* 0x000e220008000800 */
[----:B------:R-:W-:Y:S01]  /*0c80*/  MOV R0, UR5 ;  /* 0x0000000500007c02 */ /* 0x000fe20008000f00 */
[----:B0-----:R-:W-:-:S05]  /*0c90*/  FADD R3, R2, -1 ;  /* 0xbf80000002037421 */ /* 0x001fca0000000000 */
[----:B------:R-:W0:Y:S02]  /*0ca0*/  ATOMS.CAST.SPIN P0, [R0], R2, R3 ;  /* 0x000000020000758d */ /* 0x000e240001800003 */
[----:B0-----:R-:W-:Y:S05]  /*0cb0*/  @!P0 BRA `(.L_x_320) ;  /* 0xfffffffc00ec8947 */ /* 0x001fea000383ffff */
[----:B------:R-:W-:Y:S05]  /*0cc0*/  BSYNC.RECONVERGENT B0 ;  /* 0x0000000000007941 */ /* 0x000fea0003800200 */
.L_x_319:
[----:B------:R-:W-:Y:S01]  /*0cd0*/  BSSY.RECONVERGENT B0, `(.L_x_321) ;  /* 0x0000006000007945 */ /* 0x000fe20003800200 */
.L_x_322:
[----:B------:R-:W0:Y:S01]  /*0ce0*/  LDS R2, [UR5] ;  /* 0x00000005ff027984 */ /* 0x000e220008000800 */
[----:B------:R-:W-:Y:S01]  /*0cf0*/  MOV R0, UR5 ;  /* 0x0000000500007c02 */ /* 0x000fe20008000f00 */
[----:B0-----:R-:W-:-:S05]  /*0d00*/  FADD R3, R2, 1 ;  /* 0x3f80000002037421 */ /* 0x001fca0000000000 */
[----:B------:R-:W0:Y:S02]  /*0d10*/  ATOMS.CAST.SPIN P0, [R0], R2, R3 ;  /* 0x000000020000758d */ /* 0x000e240001800003 */
[----:B0-----:R-:W-:Y:S05]  /*0d20*/  @!P0 BRA `(.L_x_322) ;  /* 0xfffffffc00ec8947 */ /* 0x001fea000383ffff */
[----:B------:R-:W-:Y:S05]  /*0d30*/  BSYNC.RECONVERGENT B0 ;  /* 0x0000000000007941 */ /* 0x000fea0003800200 */
.L_x_321:
[----:B------:R-:W-:Y:S01]  /*0d40*/  BSSY.RECONVERGENT B0, `(.L_x_323) ;  /* 0x0000006000007945 */ /* 0x000fe20003800200 */
.L_x_324:
[----:B------:R-:W0:Y:S01]  /*0d50*/  LDS R2, [UR5] ;  /* 0x00000005ff027984 */ /* 0x000e220008000800 */
[----:B------:R-:W-:Y:S01]  /*0d60*/  MOV R0, UR5 ;  /* 0x0000000500007c02 */ /* 0x000fe20008000f00 */
[----:B0-----:R-:W-:-:S05]  /*0d70*/  FADD R3, R2, -1 ;  /* 0xbf80000002037421 */ /* 0x001fca0000000000 */
[----:B------:R-:W0:Y:S02]  /*0d80*/  ATOMS.CAST.SPIN P0, [R0], R2, R3 ;  /* 0x000000020000758d */ /* 0x000e240001800003 */
[----:B0-----:R-:W-:Y:S05]  /*0d90*/  @!P0 BRA `(.L_x_324) ;  /* 0xfffffffc00ec8947 */ /* 0x001fea000383ffff */
[----:B------:R-:W-:Y:S05]  /*0da0*/  BSYNC.RECONVERGENT B0 ;  /* 0x0000000000007941 */ /* 0x000fea0003800200 */
.L_x_323:
[----:B------:R-:W-:Y:S01]  /*0db0*/  BSSY.RECONVERGENT B0, `(.L_x_325) ;  /* 0x0000006000007945 */ /* 0x000fe20003800200 */
.L_x_326:
[----:B------:R-:W0:Y:S01]  /*0dc0*/  LDS R2, [UR5] ;  /* 0x00000005ff027984 */ /* 0x000e220008000800 */
[----:B------:R-:W-:Y:S01]  /*0dd0*/  MOV R0, UR5 ;  /* 0x0000000500007c02 */ /* 0x000fe20008000f00 */
[----:B0-----:R-:W-:-:S05]  /*0de0*/  FADD R3, R2, 1 ;  /* 0x3f80000002037421 */ /* 0x001fca0000000000 */
[----:B------:R-:W0:Y:S02]  /*0df0*/  ATOMS.CAST.SPIN P0, [R0], R2, R3 ;  /* 0x000000020000758d */ /* 0x000e240001800003 */
[----:B0-----:R-:W-:Y:S05]  /*0e00*/  @!P0 BRA `(.L_x_326) ;  /* 0xfffffffc00ec8947 */ /* 0x001fea000383ffff */
[----:B------:R-:W-:Y:S05]  /*0e10*/  BSYNC.RECONVERGENT B0 ;  /* 0x0000000000007941 */ /* 0x000fea0003800200 */
.L_x_325:
[----:B------:R-:W-:Y:S01]  /*0e20*/  BSSY.RECONVERGENT B0, `(.L_x_327) ;  /* 0x0000006000007945 */ /* 0x000fe20003800200 */
.L_x_328:
[----:B------:R-:W0:Y:S01]  /*0e30*/  LDS R2, [UR5] ;  /* 0x00000005ff027984 */ /* 0x000e220008000800 */
[----:B------:R-:W-:Y:S01]  /*0e40*/  MOV R0, UR5 ;  /* 0x0000000500007c02 */ /* 0x000fe20008000f00 */
[----:B0-----:R-:W-:-:S05]  /*0e50*/  FADD R3, R2, -1 ;  /* 0xbf80000002037421 */ /* 0x001fca0000000000 */
[----:B------:R-:W0:Y:S02]  /*0e60*/  ATOMS.CAST.SPIN P0, [R0], R2, R3 ;  /* 0x000000020000758d */ /* 0x000e240001800003 */
[----:B0-----:R-:W-:Y:S05]  /*0e70*/  @!P0 BRA `(.L_x_328) ;  /* 0xfffffffc00ec8947 */ /* 0x001fea000383ffff */
[----:B------:R-:W-:Y:S05]  /*0e80*/  BSYNC.RECONVERGENT B0 ;  /* 0x0000000000007941 */ /* 0x000fea0003800200 */
.L_x_327:
[----:B------:R-:W-:Y:S01]  /*0e90*/  BSSY.RECONVERGENT B0, `(.L_x_329) ;  /* 0x0000006000007945 */ /* 0x000fe20003800200 */
.L_x_330:
[----:B------:R-:W0:Y:S01]  /*0ea0*/  LDS R2, [UR5] ;  /* 0x00000005ff027984 */ /* 0x000e220008000800 */
[----:B------:R-:W-:Y:S01]  /*0eb0*/  MOV R0, UR5 ;  /* 0x0000000500007c02 */ /* 0x000fe20008000f00 */
[----:B0-----:R-:W-:-:S05]  /*0ec0*/  FADD R3, R2, 1 ;  /* 0x3f80000002037421 */ /* 0x001fca0000000000 */
[----:B------:R-:W0:Y:S02]  /*0ed0*/  ATOMS.CAST.SPIN P0, [R0], R2, R3 ;  /* 0x000000020000758d */ /* 0x000e240001800003 */
[----:B0-----:R-:W-:Y:S05]  /*0ee0*/  @!P0 BRA `(.L_x_330) ;  /* 0xfffffffc00ec8947 */ /* 0x001fea000383ffff */
[----:B------:R-:W-:Y:S05]  /*0ef0*/  BSYNC.RECONVERGENT B0 ;  /* 0x0000000000007941 */ /* 0x000fea0003800200 */
.L_x_329:
[----:B------:R-:W-:Y:S01]  /*0f00*/  BSSY.RECONVERGENT B0, `(.L_x_331) ;  /* 0x0000006000007945 */ /* 0x000fe20003800200 */
.L_x_332:
[----:B------:R-:W0:Y:S01]  /*0f10*/  LDS R2, [UR5] ;  /* 0x00000005ff027984 */ /* 0x000e220008000800 */
[----:B------:R-:W-:Y:S01]  /*0f20*/  MOV R0, UR5 ;  /* 0x0000000500007c02 */ /* 0x000fe20008000f00 */
[----:B0-----:R-:W-:-:S05]  /*0f30*/  FADD R3, R2, -1 ;  /* 0xbf80000002037421 */ /* 0x001fca0000000000 */
[----:B------:R-:W0:Y:S02]  /*0f40*/  ATOMS.CAST.SPIN P0, [R0], R2, R3 ;  /* 0x000000020000758d */ /* 0x000e240001800003 */
[----:B0-----:R-:W-:Y:S05]  /*0f50*/  @!P0 BRA `(.L_x_332) ;  /* 0xfffffffc00ec8947 */ /* 0x001fea000383ffff */
[----:B------:R-:W-:Y:S05]  /*0f60*/  BSYNC.RECONVERGENT B0 ;  /* 0x0000000000007941 */ /* 0x000fea0003800200 */
.L_x_331:
[----:B------:R-:W-:Y:S01]  /*0f70*/  BSSY.RECONVERGENT B0, `(.L_x_333) ;  /* 0x0000006000007945 */ /* 0x000fe20003800200 */
.L_x_334:
[----:B------:R-:W0:Y:S01]  /*0f80*/  LDS R2, [UR5] ;  /* 0x00000005ff027984 */ /* 0x000e220008000800 */
[----:B------:R-:W-:Y:S01]  /*0f90*/  MOV R0, UR5 ;  /* 0x0000000500007c02 */ /* 0x000fe20008000f00 */
[----:B0-----:R-:W-:-:S05]  /*0fa0*/  FADD R3, R2, 1 ;  /* 0x3f80000002037421 */ /* 0x001fca0000000000 */
[----:B------:R-:W0:Y:S02]  /*0fb0*/  ATOMS.CAST.SPIN P0, [R0], R2, R3 ;  /* 0x000000020000758d */ /* 0x000e240001800003 */
[----:B0-----:R-:W-:Y:S05]  /*0fc0*/  @!P0 BRA `(.L_x_334) ;  /* 0xfffffffc00ec8947 */ /* 0x001fea000383ffff */
[----:B------:R-:W-:Y:S05]  /*0fd0*/  BSYNC.RECONVERGENT B0 ;  /* 0x0000000000007941 */ /* 0x000fea0003800200 */
.L_x_333:
[----:B------:R-:W-:Y:S01]  /*0fe0*/  BSSY.RECONVERGENT B0, `(.L_x_335) ;  /* 0x0000006000007945 */ /* 0x000fe20003800200 */
.L_x_336:
[----:B------:R-:W0:Y:S01]  /*0ff0*/  LDS R2, [UR5] ;  /* 0x00000005ff027984 */ /* 0x000e220008000800 */
[----:B------:R-:W-:Y:S01]  /*1000*/  MOV R0, UR5 ;  /* 0x0000000500007c02 */ /* 0x000fe20008000f00 */
[----:B0-----:R-:W-:-:S05]  /*1010*/  FADD R3, R2, -1 ;  /* 0xbf80000002037421 */ /* 0x001fca0000000000 */
[----:B------:R-:W0:Y:S02]  /*1020*/  ATOMS.CAST.SPIN P0, [R0], R2, R3 ;  /* 0x000000020000758d */ /* 0x000e240001800003 */
[----:B0-----:R-:W-:Y:S05]  /*1030*/  @!P0 BRA `(.L_x_336) ;  /* 0xfffffffc00ec8947 */ /* 0x001fea000383ffff */
[----:B------:R-:W-:Y:S05]  /*1040*/  BSYNC.RECONVERGENT B0 ;  /* 0x0000000000007941 */ /* 0x000fea0003800200 */
.L_x_335:
[----:B------:R-:W-:Y:S01]  /*1050*/  BSSY.RECONVERGENT B0, `(.L_x_337) ;  /* 0x0000006000007945 */ /* 0x000fe20003800200 */
.L_x_338:
[----:B------:R-:W0:Y:S01]  /*1060*/  LDS R2, [UR5] ;  /* 0x00000005ff027984 */ /* 0x000e220008000800 */
[----:B------:R-:W-:Y:S01]  /*1070*/  MOV R0, UR5 ;  /* 0x0000000500007c02 */ /* 0x000fe20008000f00 */
[----:B0-----:R-:W-:-:S05]  /*1080*/  FADD R3, R2, 1 ;  /* 0x3f80000002037421 */ /* 0x001fca0000000000 */
[----:B------:R-:W0:Y:S02]  /*1090*/  ATOMS.CAST.SPIN P0, [R0], R2, R3 ;  /* 0x000000020000758d */ /* 0x000e240001800003 */
[----:B0-----:R-:W-:Y:S05]  /*10a0*/  @!P0 BRA `(.L_x_338) ;  /* 0xfffffffc00ec8947 */ /* 0x001fea000383ffff */
[----:B------:R-:W-:Y:S05]  /*10b0*/  BSYNC.RECONVERGENT B0 ;  /* 0x0000000000007941 */ /* 0x000fea0003800200 */
.L_x_337:
[----:B------:R-:W-:Y:S01]  /*10c0*/  BSSY.RECONVERGENT B0, `(.L_x_339) ;  /* 0x0000006000007945 */ /* 0x000fe20003800200 */
.L_x_340:
[----:B------:R-:W0:Y:S01]  /*10d0*/  LDS R2, [UR5] ;  /* 0x00000005ff027984 */ /* 0x000e220008000800 */
[----:B------:R-:W-:Y:S01]  /*10e0*/  MOV R0, UR5 ;  /* 0x0000000500007c02 */ /* 0x000fe20008000f00 */
[----:B0-----:R-:W-:-:S05]  /*10f0*/  FADD R3, R2, -1 ;  /* 0xbf80000002037421 */ /* 0x001fca0000000000 */
[----:B------:R-:W0:Y:S02]  /*1100*/  ATOMS.CAST.SPIN P0, [R0], R2, R3 ;  /* 0x000000020000758d */ /* 0x000e240001800003 */
[----:B0-----:R-:W-:Y:S05]  /*1110*/  @!P0 BRA `(.L_x_340) ;  /* 0xfffffffc00ec8947 */ /* 0x001fea000383ffff */
[----:B------:R-:W-:Y:S05]  /*1120*/  BSYNC.RECONVERGENT B0 ;  /* 0x0000000000007941 */ /* 0x000fea0003800200 */
.L_x_339:
[----:B------:R-:W-:Y:S01]  /*1130*/  BSSY.RECONVERGENT B0, `(.L_x_341) ;  /* 0x0000006000007945 */ /* 0x000fe20003800200 */
.L_x_342:
[----:B------:R-:W0:Y:S01]  /*1140*/  LDS R2, [UR5] ;  /* 0x00000005ff027984 */ /* 0x000e220008000800 */
[----:B------:R-:W-:Y:S01]  /*1150*/  MOV R0, UR5 ;  /* 0x0000000500007c02 */ /* 0x000fe20008000f00 */
[----:B0-----:R-:W-:-:S05]  /*1160*/  FADD R3, R2, 1 ;  /* 0x3f80000002037421 */ /* 0x001fca0000000000 */
[----:B------:R-:W0:Y:S02]  /*1170*/  ATOMS.CAST.SPIN P0, [R0], R2, R3 ;  /* 0x000000020000758d */ /* 0x000e240001800003 */
[----:B0-----:R-:W-:Y:S05]  /*1180*/  @!P0 BRA `(.L_x_342) ;  /* 0xfffffffc00ec8947 */ /* 0x001fea000383ffff */
[----:B------:R-:W-:Y:S05]  /*1190*/  BSYNC.RECONVERGENT B0 ;  /* 0x0000000000007941 */ /* 0x000fea0003800200 */
.L_x_341:
[----:B------:R-:W-:Y:S01]  /*11a0*/  BSSY.RECONVERGENT B0, `(.L_x_343) ;  /* 0x0000006000007945 */ /* 0x000fe20003800200 */
.L_x_344:
[----:B------:R-:W0:Y:S01]  /*11b0*/  LDS R2, [UR5] ;  /* 0x00000005ff027984 */ /* 0x000e220008000800 */
[----:B------:R-:W-:Y:S01]  /*11c0*/  MOV R0, UR5 ;  /* 0x0000000500007c02 */ /* 0x000fe20008000f00 */
[----:B0-----:R-:W-:-:S05]  /*11d0*/  FADD R3, R2, -1 ;  /* 0xbf80000002037421 */ /* 0x001fca0000000000 */
[----:B------:R-:W0:Y:S02]  /*11e0*/  ATOMS.CAST.SPIN P0, [R0], R2, R3 ;  /* 0x000000020000758d */ /* 0x000e240001800003 */
[----:B0-----:R-:W-:Y:S05]  /*11f0*/  @!P0 BRA `(.L_x_344) ;  /* 0xfffffffc00ec8947 */ /* 0x001fea000383ffff */
[----:B------:R-:W-:Y:S05]  /*1200*/  BSYNC.RECONVERGENT B0 ;  /* 0x0000000000007941 */ /* 0x000fea0003800200 */
.L_x_343:
[----:B------:R-:W-:Y:S01]  /*1210*/  BSSY.RECONVERGENT B0, `(.L_x_345) ;  /* 0x0000006000007945 */ /* 0x000fe20003800200 */
.L_x_346:
[----:B------:R-:W0:Y:S01]  /*1220*/  LDS R2, [UR5] ;  /* 0x00000005ff027984 */ /* 0x000e220008000800 */
[----:B------:R-:W-:Y:S01]  /*1230*/  MOV R0, UR5 ;  /* 0x0000000500007c02 */ /* 0x000fe20008000f00 */
[----:B0-----:R-:W-:-:S05]  /*1240*/  FADD R3, R2, 1 ;  /* 0x3f80000002037421 */ /* 0x001fca0000000000 */
[----:B------:R-:W0:Y:S02]  /*1250*/  ATOMS.CAST.SPIN P0, [R0], R2, R3 ;  /* 0x000000020000758d */ /* 0x000e240001800003 */
[----:B0-----:R-:W-:Y:S05]  /*1260*/  @!P0 BRA `(.L_x_346) ;  /* 0xfffffffc00ec8947 */ /* 0x001fea000383ffff */
[----:B------:R-:W-:Y:S05]  /*1270*/  BSYNC.RECONVERGENT B0 ;  /* 0x0000000000007941 */ /* 0x000fea0003800200 */
.L_x_345:
[----:B------:R-:W-:Y:S01]  /*1280*/  BSSY.RECONVERGENT B0, `(.L_x_347) ;  /* 0x0000006000007945 */ /* 0x000fe20003800200 */
.L_x_348:
[----:B------:R-:W0:Y:S01]  /*1290*/  LDS R2, [UR5] ;  /* 0x00000005ff027984 */ /* 0x000e220008000800 */
[----:B------:R-:W-:Y:S01]  /*12a0*/  MOV R0, UR5 ;  /* 0x0000000500007c02 */ /* 0x000fe20008000f00 */
[----:B0-----:R-:W-:-:S05]  /*12b0*/  FADD R3, R2, -1 ;  /* 0xbf80000002037421 */ /* 0x001fca0000000000 */
[----:B------:R-:W0:Y:S02]  /*12c0*/  ATOMS.CAST.SPIN P0, [R0], R2, R3 ;  /* 0x000000020000758d */ /* 0x000e240001800003 */
[----:B0-----:R-:W-:Y:S05]  /*12d0*/  @!P0 BRA `(.L_x_348) ;  /* 0xfffffffc00ec8947 */ /* 0x001fea000383ffff */
[----:B------:R-:W-:Y:S05]  /*12e0*/  BSYNC.RECONVERGENT B0 ;  /* 0x0000000000007941 */ /* 0x000fea0003800200 */
.L_x_347:
[----:B------:R-:W-:Y:S01]  /*12f0*/  BSSY.RECONVERGENT B0, `(.L_x_349) ;  /* 0x0000006000007945 */ /* 0x000fe20003800200 */
.L_x_350:
[----:B------:R-:W0:Y:S01]  /*1300*/  LDS R2, [UR5] ;  /* 0x00000005ff027984 */ /* 0x000e220008000800 */
[----:B------:R-:W-:Y:S01]  /*1310*/  MOV R0, UR5 ;  /* 0x0000000500007c02 */ /* 0x000fe20008000f00 */
[----:B0-----:R-:W-:-:S05]  /*1320*/  FADD R3, R2, 1 ;  /* 0x3f80000002037421 */ /* 0x001fca0000000000 */
[----:B------:R-:W0:Y:S02]  /*1330*/  ATOMS.CAST.SPIN P0, [R0], R2, R3 ;  /* 0x000000020000758d */ /* 0x000e240001800003 */
[----:B0-----:R-:W-:Y:S05]  /*1340*/  @!P0 BRA `(.L_x_350) ;  /* 0xfffffffc00ec8947 */ /* 0x001fea000383ffff */
[----:B------:R-:W-:Y:S05]  /*1350*/  BSYNC.RECONVERGENT B0 ;  /* 0x0000000000007941 */ /* 0x000fea0003800200 */
.L_x_349:
[----:B------:R-:W-:Y:S01]  /*1360*/  BSSY.RECONVERGENT B0, `(.L_x_351) ;  /* 0x0000006000007945 */ /* 0x000fe20003800200 */
.L_x_352:
[----:B------:R-:W0:Y:S01]  /*1370*/  LDS R2, [UR5] ;  /* 0x00000005ff027984 */ /* 0x000e220008000800 */
[----:B------:R-:W-:Y:S01]  /*1380*/  MOV R0, UR5 ;  /* 0x0000000500007c02 */ /* 0x000fe20008000f00 */
[----:B0-----:R-:W-:-:S05]  /*1390*/  FADD R3, R2, -1 ;  /* 0xbf80000002037421 */ /* 0x001fca0000000000 */
[----:B------:R-:W0:Y:S02]  /*13a0*/  ATOMS.CAST.SPIN P0, [R0], R2, R3 ;  /* 0x000000020000758d */ /* 0x000e240001800003 */
[----:B0-----:R-:W-:Y:S05]  /*13b0*/  @!P0 BRA `(.L_x_352) ;  /* 0xfffffffc00ec8947 */ /* 0x001fea000383ffff */
[----:B------:R-:W-:Y:S05]  /*13c0*/  BSYNC.RECONVERGENT B0 ;  /* 0x0000000000007941 */ /* 0x000fea0003800200 */
.L_x_351:
[----:B------:R-:W-:Y:S01]  /*13d0*/  BSSY.RECONVERGENT B0, `(.L_x_353) ;  /* 0x0000006000007945 */ /* 0x000fe20003800200 */
.L_x_354:
[----:B------:R-:W0:Y:S01]  /*13e0*/  LDS R2, [UR5] ;  /* 0x00000005ff027984 */ /* 0x000e220008000800 */
[----:B------:R-:W-:Y:S01]  /*13f0*/  MOV R0, UR5 ;  /* 0x0000000500007c02 */ /* 0x000fe20008000f00 */
[----:B0-----:R-:W-:-:S05]  /*1400*/  FADD R3, R2, 1 ;  /* 0x3f80000002037421 */ /* 0x001fca0000000000 */
[----:B------:R-:W0:Y:S02]  /*1410*/  ATOMS.CAST.SPIN P0, [R0], R2, R3 ;  /* 0x000000020000758d */ /* 0x000e240001800003 */
[----:B0-----:R-:W-:Y:S05]  /*1420*/  @!P0 BRA `(.L_x_354) ;  /* 0xfffffffc00ec8947 */ /* 0x001fea000383ffff */
[----:B------:R-:W-:Y:S05]  /*1430*/  BSYNC.RECONVERGENT B0 ;  /* 0x0000000000007941 */ /* 0x000fea0003800200 */
.L_x_353:
[----:B------:R-:W-:Y:S01]  /*1440*/  BSSY.RECONVERGENT B0, `(.L_x_355) ;  /* 0x0000006000007945 */ /* 0x000fe20003800200 */
.L_x_356:
[----:B------:R-:W0:Y:S01]  /*1450*/  LDS R2, [UR5] ;  /* 0x00000005ff027984 */ /* 0x000e220008000800 */
[----:B------:R-:W-:Y:S01]  /*1460*/  MOV R0, UR5 ;  /* 0x0000000500007c02 */ /* 0x000fe20008000f00 */
[----:B0-----:R-:W-:-:S05]  /*1470*/  FADD R3, R2, -1 ;  /* 0xbf80000002037421 */ /* 0x001fca0000000000 */
[----:B------:R-:W0:Y:S02]  /*1480*/  ATOMS.CAST.SPIN P0, [R0], R2, R3 ;  /* 0x000000020000758d */ /* 0x000e240001800003 */
[----:B0-----:R-:W-:Y:S05]  /*1490*/  @!P0 BRA `(.L_x_356) ;  /* 0xfffffffc00ec8947 */ /* 0x001fea000383ffff */
[----:B------:R-:W-:Y:S05]  /*14a0*/  BSYNC.RECONVERGENT B0 ;  /* 0x0000000000007941 */ /* 0x000fea0003800200 */
.L_x_355:
[----:B------:R-:W-:Y:S01]  /*14b0*/  BSSY.RECONVERGENT B0, `(.L_x_357) ;  /* 0x0000006000007945 */ /* 0x000fe20003800200 */
.L_x_358:
[----:B------:R-:W0:Y:S01]  /*14c0*/  LDS R2, [UR5] ;  /* 0x00000005ff027984 */ /* 0x000e220008000800 */
[----:B------:R-:W-:Y:S01]  /*14d0*/  MOV R0, UR5 ;  /* 0x0000000500007c02 */ /* 0x000fe20008000f00 */
[----:B0-----:R-:W-:-:S05]  /*14e0*/  FADD R3, R2, 1 ;  /* 0x3f80000002037421 */ /* 0x001fca0000000000 */
[----:B------:R-:W0:Y:S02]  /*14f0*/  ATOMS.CAST.SPIN P0, [R0], R2, R3 ;  /* 0x000000020000758d */ /* 0x000e240001800003 */
[----:B0-----:R-:W-:Y:S05]  /*1500*/  @!P0 BRA `(.L_x_358) ;  /* 0xfffffffc00ec8947 */ /* 0x001fea000383ffff */
[----:B------:R-:W-:Y:S05]  /*1510*/  BSYNC.RECONVERGENT B0 ;  /* 0x0000000000007941 */ /* 0x000fea0003800200 */
.L_x_357:
[----:B------:R-:W-:Y:S01]  /*1520*/  BSSY.RECONVERGENT B0, `(.L_x_359) ;  /* 0x0000006000007945 */ /* 0x000fe20003800200 */
.L_x_360:
[----:B------:R-:W0:Y:S01]  /*1530*/  LDS R2, [UR5] ;  /* 0x00000005ff027984 */ /* 0x000e220008000800 */
[----:B------:R-:W-:Y:S01]  /*1540*/  MOV R0, UR5 ;  /* 0x0000000500007c02 */ /* 0x000fe20008000f00 */
[----:B0-----:R-:W-:-:S05]  /*1550*/  FADD R3, R2, -1 ;  /* 0xbf80000002037421 */ /* 0x001fca0000000000 */
[----:B------:R-:W0:Y:S02]  /*1560*/  ATOMS.CAST.SPIN P0, [R0], R2, R3 ;  /* 0x000000020000758d */ /* 0x000e240001800003 */
[----:B0-----:R-:W-:Y:S05]  /*1570*/  @!P0 BRA `(.L_x_360) ;  /* 0xfffffffc00ec8947 */ /* 0x001fea000383ffff */
[----:B------:R-:W-:Y:S05]  /*1580*/  BSYNC.RECONVERGENT B0 ;  /* 0x0000000000007941 */ /* 0x000fea0003800200 */
.L_x_359:
[----:B------:R-:W-:Y:S01]  /*1590*/  BSSY.RECONVERGENT B0, `(.L_x_361) ;  /* 0x0000006000007945 */ /* 0x000fe20003800200 */
.L_x_362:
[----:B------:R-:W0:Y:S01]  /*15a0*/  LDS R2, [UR5] ;  /* 0x00000005ff027984 */ /* 0x000e220008000800 */
[----:B------:R-:W-:Y:S01]  /*15b0*/  MOV R0, UR5 ;  /* 0x0000000500007c02 */ /* 0x000fe20008000f00 */
[----:B0-----:R-:W-:-:S05]  /*15c0*/  FADD R3, R2, 1 ;  /* 0x3f80000002037421 */ /* 0x001fca0000000000 */
[----:B------:R-:W0:Y:S02]  /*15d0*/  ATOMS.CAST.SPIN P0, [R0], R2, R3 ;  /* 0x000000020000758d */ /* 0x000e240001800003 */
[----:B0-----:R-:W-:Y:S05]  /*15e0*/  @!P0 BRA `(.L_x_362) ;  /* 0xfffffffc00ec8947 */ /* 0x001fea000383ffff */
[----:B------:R-:W-:Y:S05]  /*15f0*/  BSYNC.RECONVERGENT B0 ;  /* 0x0000000000007941 */ /* 0x000fea0003800200 */
.L_x_361:
[----:B------:R-:W-:Y:S01]  /*1600*/  BSSY.RECONVERGENT B0, `(.L_x_363) ;  /* 0x0000006000007945 */ /* 0x000fe20003800200 */
.L_x_364:
[----:B------:R-:W0:Y:S01]  /*1610*/  LDS R2, [UR5] ;  /* 0x00000005ff027984 */ /* 0x000e220008000800 */
[----:B------:R-:W-:Y:S01]  /*1620*/  MOV R0, UR5 ;  /* 0x0000000500007c02 */ /* 0x000fe20008000f00 */
[----:B0-----:R-:W-:-:S05]  /*1630*/  FADD R3, R2, -1 ;  /* 0xbf80000002037421 */ /* 0x001fca0000000000 */
[----:B------:R-:W0:Y:S02]  /*1640*/  ATOMS.CAST.SPIN P0, [R0], R2, R3 ;  /* 0x000000020000758d */ /* 0x000e240001800003 */
[----:B0-----:R-:W-:Y:S05]  /*1650*/  @!P0 BRA `(.L_x_364) ;  /* 0xfffffffc00ec8947 */ /* 0x001fea000383ffff */
[----:B------:R-:W-:Y:S05]  /*1660*/  BSYNC.RECONVERGENT B0 ;  /* 0x0000000000007941 */ /* 0x000fea0003800200 */
.L_x_363:
[----:B------:R-:W-:Y:S01]  /*1670*/  BSSY.RECONVERGENT B0, `(.L_x_365) ;  /* 0x0000006000007945 */ /* 0x000fe20003800200 */
.L_x_366:
[----:B------:R-:W0:Y:S01]  /*1680*/  LDS R2, [UR5] ;  /* 0x00000005ff027984 */ /* 0x000e220008000800 */
[----:B------:R-:W-:Y:S01]  /*1690*/  MOV R0, UR5 ;  /* 0x0000000500007c02 */ /* 0x000fe20008000f00 */
[----:B0-----:R-:W-:-:S05]  /*16a0*/  FADD R3, R2, 1 ;  /* 0x3f80000002037421 */ /* 0x001fca0000000000 */
[----:B------:R-:W0:Y:S02]  /*16b0*/  ATOMS.CAST.SPIN P0, [R0], R2, R3 ;  /* 0x000000020000758d */ /* 0x000e240001800003 */
[----:B0-----:R-:W-:Y:S05]  /*16c0*/  @!P0 BRA `(.L_x_366) ;  /* 0xfffffffc00ec8947 */ /* 0x001fea000383ffff */
[----:B------:R-:W-:Y:S05]  /*16d0*/  BSYNC.RECONVERGENT B0 ;  /* 0x0000000000007941 */ /* 0x000fea0003800200 */
.L_x_365:
[----:B------:R-:W-:Y:S01]  /*16e0*/  BSSY.RECONVERGENT B0, `(.L_x_367) ;  /* 0x0000006000007945 */ /* 0x000fe20003800200 */
.L_x_368:
[----:B------:R-:W0:Y:S01]  /*16f0*/  LDS R2, [UR5] ;  /* 0x00000005ff027984 */ /* 0x000e220008000800 */
[----:B------:R-:W-:Y:S01]  /*1700*/  MOV R0, UR5 ;  /* 0x0000000500007c02 */ /* 0x000fe20008000f00 */
[----:B0-----:R-:W-:-:S05]  /*1710*/  FADD R3, R2, -1 ;  /* 0xbf80000002037421 */ /* 0x001fca0000000000 */
[----:B------:R-:W0:Y:S02]  /*1720*/  ATOMS.CAST.SPIN P0, [R0], R2, R3 ;  /* 0x000000020000758d */ /* 0x000e240001800003 */
[----:B0-----:R-:W-:Y:S05]  /*1730*/  @!P0 BRA `(.L_x_368) ;  /* 0xfffffffc00ec8947 */ /* 0x001fea000383ffff */
[----:B------:R-:W-:Y:S05]  /*1740*/  BSYNC.RECONVERGENT B0 ;  /* 0x0000000000007941 */ /* 0x000fea0003800200 */
.L_x_367:
[----:B------:R-:W-:Y:S01]  /*1750*/  BSSY.RECONVERGENT B0, `(.L_x_369) ;  /* 0x0000006000007945 */ /* 0x000fe20003800200 */
.L_x_370:
[----:B------:R-:W0:Y:S01]  /*1760*/  LDS R2, [UR5] ;  /* 0x00000005ff027984 */ /* 0x000e220008000800 */
[----:B------:R-:W-:Y:S01]  /*1770*/  MOV R0, UR5 ;  /* 0x0000000500007c02 */ /* 0x000fe20008000f00 */
[----:B0-----:R-:W-:-:S05]  /*1780*/  FADD R3, R2, 1 ;  /* 0x3f80000002037421 */ /* 0x001fca0000000000 */
[----:B------:R-:W0:Y:S02]  /*1790*/  ATOMS.CAST.SPIN P0, [R0], R2, R3 ;  /* 0x000000020000758d */ /* 0x000e240001800003 */
[----:B0-----:R-:W-:Y:S05]  /*17a0*/  @!P0 BRA `(.L_x_370) ;  /* 0xfffffffc00ec8947 */ /* 0x001fea000383ffff */
[----:B------:R-:W-:Y:S05]  /*17b0*/  BSYNC.RECONVERGENT B0 ;  /* 0x0000000000007941 */ /* 0x000fea0003800200 */
.L_x_369:
[----:B------:R-:W-:Y:S01]  /*17c0*/  BSSY.RECONVERGENT B0, `(.L_x_371) ;  /* 0x0000006000007945 */ /* 0x000fe20003800200 */
.L_x_372:
[----:B------:R-:W0:Y:S01]  /*17d0*/  LDS R2, [UR5] ;  /* 0x00000005ff027984 */ /* 0x000e220008000800 */
[----:B------:R-:W-:Y:S01]  /*17e0*/  MOV R0, UR5 ;  /* 0x0000000500007c02 */ /* 0x000fe20008000f00 */
[----:B0-----:R-:W-:-:S05]  /*17f0*/  FADD R3, R2, -1 ;  /* 0xbf80000002037421 */ /* 0x001fca0000000000 */
[----:B------:R-:W0:Y:S02]  /*1800*/  ATOMS.CAST.SPIN P0, [R0], R2, R3 ;  /* 0x000000020000758d */ /* 0x000e240001800003 */
[----:B0-----:R-:W-:Y:S05]  /*1810*/  @!P0 BRA `(.L_x_372) ;  /* 0xfffffffc00ec8947 */ /* 0x001fea000383ffff */
[----:B------:R-:W-:Y:S05]  /*1820*/  BSYNC.RECONVERGENT B0 ;  /* 0x0000000000007941 */ /* 0x000fea0003800200 */
.L_x_371:
[----:B------:R-:W-:Y:S01]  /*1830*/  BSSY.RECONVERGENT B0, `(.L_x_373) ;  /* 0x0000006000007945 */ /* 0x000fe20003800200 */
.L_x_374:
[----:B------:R-:W0:Y:S01]  /*1840*/  LDS R2, [UR5] ;  /* 0x00000005ff027984 */ /* 0x000e220008000800 */
[----:B------:R-:W-:Y:S01]  /*1850*/  MOV R0, UR5 ;  /* 0x0000000500007c02 */ /* 0x000fe20008000f00 */
[----:B0-----:R-:W-:-:S05]  /*1860*/  FADD R3, R2, 1 ;  /* 0x3f80000002037421 */ /* 0x001fca0000000000 */
[----:B------:R-:W0:Y:S02]  /*1870*/  ATOMS.CAST.SPIN P0, [R0], R2, R3 ;  /* 0x000000020000758d */ /* 0x000e240001800003 */
[----:B0-----:R-:W-:Y:S05]  /*1880*/  @!P0 BRA `(.L_x_374) ;  /* 0xfffffffc00ec8947 */ /* 0x001fea000383ffff */
[----:B------:R-:W-:Y:S05]  /*1890*/  BSYNC.RECONVERGENT B0 ;  /* 0x0000000000007941 */ /* 0x000fea0003800200 */
.L_x_373:
[----:B------:R-:W-:Y:S01]  /*18a0*/  BSSY.RECONVERGENT B0, `(.L_x_375) ;  /* 0x0000006000007945 */ /* 0x000fe20003800200 */
.L_x_376:
[----:B------:R-:W0:Y:S01]  /*18b0*/  LDS R2, [UR5] ;  /* 0x00000005ff027984 */ /* 0x000e220008000800 */
[----:B------:R-:W-:Y:S01]  /*18c0*/  MOV R0, UR5 ;  /* 0x0000000500007c02 */ /* 0x000fe20008000f00 */
[----:B0-----:R-:W-:-:S05]  /*18d0*/  FADD R3, R2, -1 ;  /* 0xbf80000002037421 */ /* 0x001fca0000000000 */
[----:B------:R-:W0:Y:S02]  /*18e0*/  ATOMS.CAST.SPIN P0, [R0], R2, R3 ;  /* 0x000000020000758d */ /* 0x000e240001800003 */
[----:B0-----:R-:W-:Y:S05]  /*18f0*/  @!P0 BRA `(.L_x_376) ;  /* 0xfffffffc00ec8947 */ /* 0x001fea000383ffff */
[----:B------:R-:W-:Y:S05]  /*1900*/  BSYNC.RECONVERGENT B0 ;  /* 0x0000000000007941 */ /* 0x000fea0003800200 */
.L_x_375:
[----:B------:R-:W-:Y:S01]  /*1910*/  BSSY.RECONVERGENT B0, `(.L_x_377) ;  /* 0x0000006000007945 */ /* 0x000fe20003800200 */
.L_x_378:
[----:B------:R-:W0:Y:S01]  /*1920*/  LDS R2, [UR5] ;  /* 0x00000005ff027984 */ /* 0x000e220008000800 */
[----:B------:R-:W-:Y:S01]  /*1930*/  MOV R0, UR5 ;  /* 0x0000000500007c02 */ /* 0x000fe20008000f00 */
[----:B0-----:R-:W-:-:S05]  /*1940*/  FADD R3, R2, 1 ;  /* 0x3f80000002037421 */ /* 0x001fca0000000000 */
[----:B------:R-:W0:Y:S02]  /*1950*/  ATOMS.CAST.SPIN P0, [R0], R2, R3 ;  /* 0x000000020000758d */ /* 0x000e240001800003 */
[----:B0-----:R-:W-:Y:S05]  /*1960*/  @!P0 BRA `(.L_x_378) ;  /* 0xfffffffc00ec8947 */ /* 0x001fea000383ffff */
[----:B------:R-:W-:Y:S05]  /*1970*/  BSYNC.RECONVERGENT B0 ;  /* 0x0000000000007941 */ /* 0x000fea0003800200 */
.L_x_377:
[----:B------:R-:W-:Y:S01]  /*1980*/  BSSY.RECONVERGENT B0, `(.L_x_379) ;  /* 0x0000006000007945 */ /* 0x000fe20003800200 */
.L_x_380:
[----:B------:R-:W0:Y:S01]  /*1990*/  LDS R2, [UR5] ;  /* 0x00000005ff027984 */ /* 0x000e220008000800 */
[----:B------:R-:W-:Y:S01]  /*19a0*/  MOV R0, UR5 ;  /* 0x0000000500007c02 */ /* 0x000fe20008000f00 */
[----:B0-----:R-:W-:-:S05]  /*19b0*/  FADD R3, R2, -1 ;  /* 0xbf80000002037421 */ /* 0x001fca0000000000 */
[----:B------:R-:W0:Y:S02]  /*19c0*/  ATOMS.CAST.SPIN P0, [R0], R2, R3 ;  /* 0x000000020000758d */ /* 0x000e240001800003 */
[----:B0-----:R-:W-:Y:S05]  /*19d0*/  @!P0 BRA `(.L_x_380) ;  /* 0xfffffffc00ec8947 */ /* 0x001fea000383ffff */
[----:B------:R-:W-:Y:S05]  /*19e0*/  BSYNC.RECONVERGENT B0 ;  /* 0x0000000000007941 */ /* 0x000fea0003800200 */
.L_x_379:
[----:B------:R-:W-:Y:S01]  /*19f0*/  BSSY.RECONVERGENT B0, `(.L_x_381) ;  /* 0x0000006000007945 */ /* 0x000fe20003800200 */
.L_x_382:
[----:B------:R-:W0:Y:S01]  /*1a00*/  LDS R2, [UR5] ;  /* 0x00000005ff027984 */ /* 0x000e220008000800 */
[----:B------:R-:W-:Y:S01]  /*1a10*/  MOV R0, UR5 ;  /* 0x0000000500007c02 */ /* 0x000fe20008000f00 */
[----:B0-----:R-:W-:-:S05]  /*1a20*/  FADD R3, R2, 1 ;  /* 0x3f80000002037421 */ /* 0x001fca0000000000 */
[----:B------:R-:W0:Y:S02]  /*1a30*/  ATOMS.CAST.SPIN P0, [R0], R2, R3 ;  /* 0x000000020000758d */ /* 0x000e240001800003 */
[----:B0-----:R-:W-:Y:S05]  /*1a40*/  @!P0 BRA `(.L_x_382) ;  /* 0xfffffffc00ec8947 */ /* 0x001fea000383ffff */
[----:B------:R-:W-:Y:S05]  /*1a50*/  BSYNC.RECONVERGENT B0 ;  /* 0x0000000000007941 */ /* 0x000fea0003800200 */
.L_x_381:
[----:B------:R-:W-:Y:S01]  /*1a60*/  BSSY.RECONVERGENT B0, `(.L_x_383) ;  /* 0x0000006000007945 */ /* 0x000fe20003800200 */
.L_x_384:
[----:B------:R-:W0:Y:S01]  /*1a70*/  LDS R2, [UR5] ;  /* 0x00000005ff027984 */ /* 0x000e220008000800 */
[----:B------:R-:W-:Y:S01]  /*1a80*/  MOV R0, UR5 ;  /* 0x0000000500007c02 */ /* 0x000fe20008000f00 */
[----:B0-----:R-:W-:-:S05]  /*1a90*/  FADD R3, R2, -1 ;  /* 0xbf80000002037421 */ /* 0x001fca0000000000 */
[----:B------:R-:W0:Y:S02]  /*1aa0*/  ATOMS.CAST.SPIN P0, [R0], R2, R3 ;  /* 0x000000020000758d */ /* 0x000e240001800003 */
[----:B0-----:R-:W-:Y:S05]  /*1ab0*/  @!P0 BRA `(.L_x_384) ;  /* 0xfffffffc00ec8947 */ /* 0x001fea000383ffff */
[----:B------:R-:W-:Y:S05]  /*1ac0*/  BSYNC.RECONVERGENT B0 ;  /* 0x0000000000007941 */ /* 0x000fea0003800200 */
.L_x_383:
[----:B------:R-:W-:Y:S01]  /*1ad0*/  BSSY.RECONVERGENT B0, `(.L_x_385) ;  /* 0x0000006000007945 */ /* 0x000fe20003800200 */
.L_x_386:
[----:B------:R-:W0:Y:S01]  /*1ae0*/  LDS R2, [UR5] ;  /* 0x00000005ff027984 */ /* 0x000e220008000800 */
[----:B------:R-:W-:Y:S01]  /*1af0*/  MOV R0, UR5 ;  /* 0x0000000500007c02 */ /* 0x000fe20008000f00 */
[----:B0-----:R-:W-:-:S05]  /*1b00*/  FADD R3, R2, 1 ;  /* 0x3f80000002037421 */ /* 0x001fca0000000000 */
[----:B------:R-:W0:Y:S02]  /*1b10*/  ATOMS.CAST.SPIN P0, [R0], R2, R3 ;  /* 0x000000020000758d */ /* 0x000e240001800003 */
[----:B0-----:R-:W-:Y:S05]  /*1b20*/  @!P0 BRA `(.L_x_386) ;  /* 0xfffffffc00ec8947 */ /* 0x001fea000383ffff */
[----:B------:R-:W-:Y:S05]  /*1b30*/  BSYNC.RECONVERGENT B0 ;  /* 0x0000000000007941 */ /* 0x000fea0003800200 */
.L_x_385:
[----:B------:R-:W-:Y:S01]  /*1b40*/  BSSY.RECONVERGENT B0, `(.L_x_387) ;  /* 0x0000006000007945 */ /* 0x000fe20003800200 */
.L_x_388:
[----:B------:R-:W0:Y:S01]  /*1b50*/  LDS R2, [UR5] ;  /* 0x00000005ff027984 */ /* 0x000e220008000800 */
[----:B------:R-:W-:Y:S01]  /*1b60*/  MOV R0, UR5 ;  /* 0x0000000500007c02 */ /* 0x000fe20008000f00 */
[----:B0-----:R-:W-:-:S05]  /*1b70*/  FADD R3, R2, -1 ;  /* 0xbf80000002037421 */ /* 0x001fca0000000000 */
[----:B------:R-:W0:Y:S02]  /*1b80*/  ATOMS.CAST.SPIN P0, [R0], R2, R3 ;  /* 0x000000020000758d */ /* 0x000e240001800003 */
[----:B0-----:R-:W-:Y:S05]  /*1b90*/  @!P0 BRA `(.L_x_388) ;  /* 0xfffffffc00ec8947 */ /* 0x001fea000383ffff */
[----:B------:R-:W-:Y:S05]  /*1ba0*/  BSYNC.RECONVERGENT B0 ;  /* 0x0000000000007941 */ /* 0x000fea0003800200 */
.L_x_387:
[----:B------:R-:W-:Y:S01]  /*1bb0*/  BSSY.RECONVERGENT B0, `(.L_x_389) ;  /* 0x0000006000007945 */ /* 0x000fe20003800200 */
.L_x_390:
[----:B------:R-:W0:Y:S01]  /*1bc0*/  LDS R2, [UR5] ;  /* 0x00000005ff027984 */ /* 0x000e220008000800 */
[----:B------:R-:W-:Y:S01]  /*1bd0*/  MOV R0, UR5 ;  /* 0x0000000500007c02 */ /* 0x000fe20008000f00 */
[----:B0-----:R-:W-:-:S05]  /*1be0*/  FADD R3, R2, 1 ;  /* 0x3f80000002037421 */ /* 0x001fca0000000000 */
[----:B------:R-:W0:Y:S02]  /*1bf0*/  ATOMS.CAST.SPIN P0, [R0], R2, R3 ;  /* 0x000000020000758d */ /* 0x000e240001800003 */
[----:B0-----:R-:W-:Y:S05]  /*1c00*/  @!P0 BRA `(.L_x_390) ;  /* 0xfffffffc00ec8947 */ /* 0x001fea000383ffff */
[----:B------:R-:W-:Y:S05]  /*1c10*/  BSYNC.RECONVERGENT B0 ;  /* 0x0000000000007941 */ /* 0x000fea0003800200 */
.L_x_389:
[----:B------:R-:W-:Y:S01]  /*1c20*/  BSSY.RECONVERGENT B0, `(.L_x_391) ;  /* 0x0000006000007945 */ /* 0x000fe20003800200 */
.L_x_392:
[----:B------:R-:W0:Y:S01]  /*1c30*/  LDS R2, [UR5] ;  /* 0x00000005ff027984 */ /* 0x000e220008000800 */
[----:B------:R-:W-:Y:S01]  /*1c40*/  MOV R0, UR5 ;  /* 0x0000000500007c02 */ /* 0x000fe20008000f00 */
[----:B0-----:R-:W-:-:S05]  /*1c50*/  FADD R3, R2, -1 ;  /* 0xbf80000002037421 */ /* 0x001fca0000000000 */
[----:B------:R-:W0:Y:S02]  /*1c60*/  ATOMS.CAST.SPIN P0, [R0], R2, R3 ;  /* 0x000000020000758d */ /* 0x000e240001800003 */
[----:B0-----:R-:W-:Y:S05]  /*1c70*/  @!P0 BRA `(.L_x_392) ;  /* 0xfffffffc00ec8947 */ /* 0x001fea000383ffff */
[----:B------:R-:W-:Y:S05]  /*1c80*/  BSYNC.RECONVERGENT B0 ;  /* 0x0000000000007941 */ /* 0x000fea0003800200 */
.L_x_391:
[----:B------:R-:W-:Y:S01]  /*1c90*/  BSSY.RECONVERGENT B0, `(.L_x_393) ;  /* 0x0000006000007945 */ /* 0x000fe20003800200 */
.L_x_394:
[----:B------:R-:W0:Y:S01]  /*1ca0*/  LDS R2, [UR5] ;  /* 0x00000005ff027984 */ /* 0x000e220008000800 */
[----:B------:R-:W-:Y:S01]  /*1cb0*/  MOV R0, UR5 ;  /* 0x0000000500007c02 */ /* 0x000fe20008000f00 */
[----:B0-----:R-:W-:-:S05]  /*1cc0*/  FADD R3, R2, 1 ;  /* 0x3f80000002037421 */ /* 0x001fca0000000000 */
[----:B------:R-:W0:Y:S02]  /*1cd0*/  ATOMS.CAST.SPIN P0, [R0], R2, R3 ;  /* 0x000000020000758d */ /* 0x000e240001800003 */
[----:B0-----:R-:W-:Y:S05]  /*1ce0*/  @!P0 BRA `(.L_x_394) ;  /* 0xfffffffc00ec8947 */ /* 0x001fea000383ffff */
[----:B------:R-:W-:Y:S05]  /*1cf0*/  BSYNC.RECONVERGENT B0 ;  /* 0x0000000000007941 */ /* 0x000fea0003800200 */
.L_x_393:
[----:B------:R-:W-:Y:S01]  /*1d00*/  BSSY.RECONVERGENT B0, `(.L_x_395) ;  /* 0x0000006000007945 */ /* 0x000fe20003800200 */
.L_x_396:
[----:B------:R-:W0:Y:S01]  /*1d10*/  LDS R2, [UR5] ;  /* 0x00000005ff027984 */ /* 0x000e220008000800 */
[----:B------:R-:W-:Y:S01]  /*1d20*/  MOV R0, UR5 ;  /* 0x0000000500007c02 */ /* 0x000fe20008000f00 */
[----:B0-----:R-:W-:-:S05]  /*1d30*/  FADD R3, R2, -1 ;  /* 0xbf80000002037421 */ /* 0x001fca0000000000 */
[----:B------:R-:W0:Y:S02]  /*1d40*/  ATOMS.CAST.SPIN P0, [R0], R2, R3 ;  /* 0x000000020000758d */ /* 0x000e240001800003 */
[----:B0-----:R-:W-:Y:S05]  /*1d50*/  @!P0 BRA `(.L_x_396) ;  /* 0xfffffffc00ec8947 */ /* 0x001fea000383ffff */
[----:B------:R-:W-:Y:S05]  /*1d60*/  BSYNC.RECONVERGENT B0 ;  /* 0x0000000000007941 */ /* 0x000fea0003800200 */
.L_x_395:
[----:B------:R-:W-:Y:S01]  /*1d70*/  BSSY.RECONVERGENT B0, `(.L_x_397) ;  /* 0x0000006000007945 */ /* 0x000fe20003800200 */
.L_x_398:
[----:B------:R-:W0:Y:S01]  /*1d80*/  LDS R2, [UR5] ;  /* 0x00000005ff027984 */ /* 0x000e220008000800 */
[----:B------:R-:W-:Y:S01]  /*1d90*/  MOV R0, UR5 ;  /* 0x0000000500007c02 */ /* 0x000fe20008000f00 */
[----:B0-----:R-:W-:-:S05]  /*1da0*/  FADD R3, R2, 1 ;  /* 0x3f80000002037421 */ /* 0x001fca0000000000 */
[----:B------:R-:W0:Y:S02]  /*1db0*/  ATOMS.CAST.SPIN P0, [R0], R2, R3 ;  /* 0x000000020000758d */ /* 0x000e240001800003 */
[----:B0-----:R-:W-:Y:S05]  /*1dc0*/  @!P0 BRA `(.L_x_398) ;  /* 0xfffffffc00ec8947 */ /* 0x001fea000383ffff */
[----:B------:R-:W-:Y:S05]  /*1dd0*/  BSYNC.RECONVERGENT B0 ;  /* 0x0000000000007941 */ /* 0x000fea0003800200 */
.L_x_397:
[----:B------:R-:W-:Y:S01]  /*1de0*/  BSSY.RECONVERGENT B0, `(.L_x_399) ;  /* 0x0000006000007945 */ /* 0x000fe20003800200 */
.L_x_400:
[----:B------:R-:W0:Y:S01]  /*1df0*/  LDS R2, [UR5] ;  /* 0x00000005ff027984 */ /* 0x000e220008000800 */
[----:B------:R-:W-:Y:S01]  /*1e00*/  MOV R0, UR5 ;  /* 0x0000000500007c02 */ /* 0x000fe20008000f00 */
[----:B0-----:R-:W-:-:S05]  /*1e10*/  FADD R3, R2, -1 ;  /* 0xbf80000002037421 */ /* 0x001fca0000000000 */
[----:B------:R-:W0:Y:S02]  /*1e20*/  ATOMS.CAST.SPIN P0, [R0], R2, R3 ;  /* 0x000000020000758d */ /* 0x000e240001800003 */
[----:B0-----:R-:W-:Y:S05]  /*1e30*/  @!P0 BRA `(.L_x_400) ;  /* 0xfffffffc00ec8947 */ /* 0x001fea000383ffff */
[----:B------:R-:W-:Y:S05]  /*1e40*/  BSYNC.RECONVERGENT B0 ;  /* 0x0000000000007941 */ /* 0x000fea0003800200 */
.L_x_399:
[----:B------:R-:W-:Y:S01]  /*1e50*/  BSSY.RECONVERGENT B0, `(.L_x_401) ;  /* 0x0000006000007945 */ /* 0x000fe20003800200 */
.L_x_402:
[----:B------:R-:W0:Y:S01]  /*1e60*/  LDS R2, [UR5] ;  /* 0x00000005ff027984 */ /* 0x000e220008000800 */
[----:B------:R-:W-:Y:S01]  /*1e70*/  MOV R0, UR5 ;  /* 0x0000000500007c02 */ /* 0x000fe20008000f00 */
[----:B0-----:R-:W-:-:S05]  /*1e80*/  FADD R3, R2, 1 ;  /* 0x3f80000002037421 */ /* 0x001fca0000000000 */
[----:B------:R-:W0:Y:S02]  /*1e90*/  ATOMS.CAST.SPIN P0, [R0], R2, R3 ;  /* 0x000000020000758d */ /* 0x000e240001800003 */
[----:B0-----:R-:W-:Y:S05]  /*1ea0*/  @!P0 BRA `(.L_x_402) ;  /* 0xfffffffc00ec8947 */ /* 0x001fea000383ffff */
[----:B------:R-:W-:Y:S05]  /*1eb0*/  BSYNC.RECONVERGENT B0 ;  /* 0x0000000000007941 */ /* 0x000fea0003800200 */
.L_x_401:
[----:B------:R-:W-:Y:S01]  /*1ec0*/  BSSY.RECONVERGENT B0, `(.L_x_403) ;  /* 0x0000006000007945 */ /* 0x000fe20003800200 */
.L_x_404:
[----:B------:R-:W0:Y:S01]  /*1ed0*/  LDS R2, [UR5] ;  /* 0x00000005ff027984 */ /* 0x000e220008000800 */
[----:B------:R-:W-:Y:S01]  /*1ee0*/  MOV R0, UR5 ;  /* 0x0000000500007c02 */ /* 0x000fe20008000f00 */
[----:B0-----:R-:W-:-:S05]  /*1ef0*/  FADD R3, R2, -1 ;  /* 0xbf80000002037421 */ /* 0x001fca0000000000 */
[----:B------:R-:W0:Y:S02]  /*1f00*/  ATOMS.CAST.SPIN P0, [R0], R2, R3 ;  /* 0x000000020000758d */ /* 0x000e240001800003 */
[----:B0-----:R-:W-:Y:S05]  /*1f10*/  @!P0 BRA `(.L_x_404) ;  /* 0xfffffffc00ec8947 */ /* 0x001fea000383ffff */
[----:B------:R-:W-:Y:S05]  /*1f20*/  BSYNC.RECONVERGENT B0 ;  /* 0x0000000000007941 */ /* 0x000fea0003800200 */
.L_x_403:
[----:B------:R-:W-:Y:S01]  /*1f30*/  BSSY.RECONVERGENT B0, `(.L_x_405) ;  /* 0x0000006000007945 */ /* 0x000fe20003800200 */
.L_x_406:
[----:B------:R-:W0:Y:S01]  /*1f40*/  LDS R2, [UR5] ;  /* 0x00000005ff027984 */ /* 0x000e220008000800 */
[----:B------:R-:W-:Y:S01]  /*1f50*/  MOV R0, UR5 ;  /* 0x0000000500007c02 */ /* 0x000fe20008000f00 */
[----:B0-----:R-:W-:-:S05]  /*1f60*/  FADD R3, R2, 1 ;  /* 0x3f80000002037421 */ /* 0x001fca0000000000 */
[----:B------:R-:W0:Y:S02]  /*1f70*/  ATOMS.CAST.SPIN P0, [R0], R2, R3 ;  /* 0x000000020000758d */ /* 0x000e240001800003 */
[----:B0-----:R-:W-:Y:S05]  /*1f80*/  @!P0 BRA `(.L_x_406) ;  /* 0xfffffffc00ec8947 */ /* 0x001fea000383ffff */
[----:B------:R-:W-:Y:S05]  /*1f90*/  BSYNC.RECONVERGENT B0 ;  /* 0x0000000000007941 */ /* 0x000fea0003800200 */
.L_x_405:
[----:B------:R-:W-:Y:S01]  /*1fa0*/  BSSY.RECONVERGENT B0, `(.L_x_407) ;  /* 0x0000006000007945 */ /* 0x000fe20003800200 */
.L_x_408:
[----:B------:R-:W0:Y:S01]  /*1fb0*/  LDS R2, [UR5] ;  /* 0x00000005ff027984 */ /* 0x000e220008000800 */
[----:B------:R-:W-:Y:S01]  /*1fc0*/  MOV R0, UR5 ;  /* 0x0000000500007c02 */ /* 0x000fe20008000f00 */
[----:B0-----:R-:W-:-:S05]  /*1fd0*/  FADD R3, R2, -1 ;  /* 0xbf80000002037421 */ /* 0x001fca0000000000 */
[----:B------:R-:W0:Y:S02]  /*1fe0*/  ATOMS.CAST.SPIN P0, [R0], R2, R3 ;  /* 0x000000020000758d */ /* 0x000e240001800003 */
[----:B0-----:R-:W-:Y:S05]  /*1ff0*/  @!P0 BRA `(.L_x_408) ;  /* 0xfffffffc00ec8947 */ /* 0x001fea000383ffff */
[----:B------:R-:W-:Y:S05]  /*2000*/  BSYNC.RECONVERGENT B0 ;  /* 0x0000000000007941 */ /* 0x000fea0003800200 */
.L_x_407:
[----:B------:R-:W-:Y:S01]  /*2010*/  BSSY.RECONVERGENT B0, `(.L_x_409) ;  /* 0x0000006000007945 */ /* 0x000fe20003800200 */
.L_x_410:
[----:B------:R-:W0:Y:S01]  /*2020*/  LDS R2, [UR5] ;  /* 0x00000005ff027984 */ /* 0x000e220008000800 */
[----:B------:R-:W-:Y:S01]  /*2030*/  MOV R0, UR5 ;  /* 0x0000000500007c02 */ /* 0x000fe20008000f00 */
[----:B0-----:R-:W-:-:S05]  /*2040*/  FADD R3, R2, 1 ;  /* 0x3f80000002037421 */ /* 0x001fca0000000000 */
[----:B------:R-:W0:Y:S02]  /*2050*/  ATOMS.CAST.SPIN P0, [R0], R2, R3 ;  /* 0x000000020000758d */ /* 0x000e240001800003 */
[----:B0-----:R-:W-:Y:S05]  /*2060*/  @!P0 BRA `(.L_x_410) ;  /* 0xfffffffc00ec8947 */ /* 0x001fea000383ffff */
[----:B------:R-:W-:Y:S05]  /*2070*/  BSYNC.RECONVERGENT B0 ;  /* 0x0000000000007941 */ /* 0x000fea0003800200 */
.L_x_409:
[----:B------:R-:W-:Y:S01]  /*2080*/  BSSY.RECONVERGENT B0, `(.L_x_411) ;  /* 0x0000006000007945 */ /* 0x000fe20003800200 */
.L_x_412:
[----:B------:R-:W0:Y:S01]  /*2090*/  LDS R2, [UR5] ;  /* 0x00000005ff027984 */ /* 0x000e220008000800 */
[----:B------:R-:W-:Y:S01]  /*20a0*/  MOV R0, UR5 ;  /* 0x0000000500007c02 */ /* 0x000fe20008000f00 */
[----:B0-----:R-:W-:-:S05]  /*20b0*/  FADD R3, R2, -1 ;  /* 0xbf80000002037421 */ /* 0x001fca0000000000 */
[----:B------:R-:W0:Y:S02]  /*20c0*/  ATOMS.CAST.SPIN P0, [R0], R2, R3 ;  /* 0x000000020000758d */ /* 0x000e240001800003 */
[----:B0-----:R-:W-:Y:S05]  /*20d0*/  @!P0 BRA `(.L_x_412) ;  /* 0xfffffffc00ec8947 */ /* 0x001fea000383ffff */
[----:B------:R-:W-:Y:S05]  /*20e0*/  BSYNC.RECONVERGENT B0 ;  /* 0x0000000000007941 */ /* 0x000fea0003800200 */
.L_x_411:
[----:B------:R-:W-:Y:S01]  /*20f0*/  BSSY.RECONVERGENT B0, `(.L_x_413) ;  /* 0x0000006000007945 */ /* 0x000fe20003800200 */
.L_x_414:
[----:B------:R-:W0:Y:S01]  /*2100*/  LDS R2, [UR5] ;  /* 0x00000005ff027984 */ /* 0x000e220008000800 */
[----:B------:R-:W-:Y:S01]  /*2110*/  MOV R0, UR5 ;  /* 0x0000000500007c02 */ /* 0x000fe20008000f00 */
[----:B0-----:R-:W-:-:S05]  /*2120*/  FADD R3, R2, 1 ;  /* 0x3f80000002037421 */ /* 0x001fca0000000000 */
[----:B------:R-:W0:Y:S02]  /*2130*/  ATOMS.CAST.SPIN P0, [R0], R2, R3 ;  /* 0x000000020000758d */ /* 0x000e240001800003 */
[----:B0-----:R-:W-:Y:S05]  /*2140*/  @!P0 BRA `(.L_x_414) ;  /* 0xfffffffc00ec8947 */ /* 0x001fea000383ffff */
[----:B------:R-:W-:Y:S05]  /*2150*/  BSYNC.RECONVERGENT B0 ;  /* 0x0000000000007941 */ /* 0x000fea0003800200 */
.L_x_413:
[----:B------:R-:W-:Y:S01]  /*2160*/  BSSY.RECONVERGENT B0, `(.L_x_415) ;  /* 0x0000006000007945 */ /* 0x000fe20003800200 */
.L_x_416:
[----:B------:R-:W0:Y:S01]  /*2170*/  LDS R2, [UR5] ;  /* 0x00000005ff027984 */ /* 0x000e220008000800 */
[----:B------:R-:W-:Y:S01]  /*2180*/  MOV R0, UR5 ;  /* 0x0000000500007c02 */ /* 0x000fe20008000f00 */
[----:B0-----:R-:W-:-:S05]  /*2190*/  FADD R3, R2, -1 ;  /* 0xbf80000002037421 */ /* 0x001fca0000000000 */
[----:B------:R-:W0:Y:S02]  /*21a0*/  ATOMS.CAST.SPIN P0, [R0], R2, R3 ;  /* 0x000000020000758d */ /* 0x000e240001800003 */
[----:B0-----:R-:W-:Y:S05]  /*21b0*/  @!P0 BRA `(.L_x_416) ;  /* 0xfffffffc00ec8947 */ /* 0x001fea000383ffff */
[----:B------:R-:W-:Y:S05]  /*21c0*/  BSYNC.RECONVERGENT B0 ;  /* 0x0000000000007941 */ /* 0x000fea0003800200 */
.L_x_415:
[----:B------:R-:W-:Y:S01]  /*21d0*/  BSSY.RECONVERGENT B0, `(.L_x_417) ;  /* 0x0000006000007945 */ /* 0x000fe20003800200 */
.L_x_418:
[----:B------:R-:W0:Y:S01]  /*21e0*/  LDS R2, [UR5] ;  /* 0x00000005ff027984 */ /* 0x000e220008000800 */
[----:B------:R-:W-:Y:S01]  /*21f0*/  MOV R0, UR5 ;  /* 0x0000000500007c02 */ /* 0x000fe20008000f00 */
[----:B0-----:R-:W-:-:S05]  /*2200*/  FADD R3, R2, 1 ;  /* 0x3f80000002037421 */ /* 0x001fca0000000000 */
[----:B------:R-:W0:Y:S02]  /*2210*/  ATOMS.CAST.SPIN P0, [R0], R2, R3 ;  /* 0x000000020000758d */ /* 0x000e240001800003 */
[----:B0-----:R-:W-:Y:S05]  /*2220*/  @!P0 BRA `(.L_x_418) ;  /* 0xfffffffc00ec8947 */ /* 0x001fea000383ffff */
[----:B------:R-:W-:Y:S05]  /*2230*/  BSYNC.RECONVERGENT B0 ;  /* 0x0000000000007941 */ /* 0x000fea0003800200 */
.L_x_417:
[----:B------:R-:W-:Y:S01]  /*2240*/  BSSY.RECONVERGENT B0, `(.L_x_419) ;  /* 0x0000006000007945 */ /* 0x000fe20003800200 */
.L_x_420:
[----:B------:R-:W0:Y:S01]  /*2250*/  LDS R2, [UR5] ;  /* 0x00000005ff027984 */ /* 0x000e220008000800 */
[----:B------:R-:W-:Y:S01]  /*2260*/  MOV R0, UR5 ;  /* 0x0000000500007c02 */ /* 0x000fe20008000f00 */
[----:B0-----:R-:W-:-:S05]  /*2270*/  FADD R3, R2, -1 ;  /* 0xbf80000002037421 */ /* 0x001fca0000000000 */
[----:B------:R-:W0:Y:S02]  /*2280*/  ATOMS.CAST.SPIN P0, [R0], R2, R3 ;  /* 0x000000020000758d */ /* 0x000e240001800003 */
[----:B0-----:R-:W-:Y:S05]  /*2290*/  @!P0 BRA `(.L_x_420) ;  /* 0xfffffffc00ec8947 */ /* 0x001fea000383ffff */
[----:B------:R-:W-:Y:S05]  /*22a0*/  BSYNC.RECONVERGENT B0 ;  /* 0x0000000000007941 */ /* 0x000fea0003800200 */
.L_x_419:
[----:B------:R-:W-:Y:S01]  /*22b0*/  BSSY.RECONVERGENT B0, `(.L_x_421) ;  /* 0x0000006000007945 */ /* 0x000fe20003800200 */
.L_x_422:
[----:B------:R-:W0:Y:S01]  /*22c0*/  LDS R2, [UR5] ;  /* 0x00000005ff027984 */ /* 0x000e220008000800 */
[----:B------:R-:W-:Y:S01]  /*22d0*/  MOV R0, UR5 ;  /* 0x0000000500007c02 */ /* 0x000fe20008000f00 */
[----:B0-----:R-:W-:-:S05]  /*22e0*/  FADD R3, R2, 1 ;  /* 0x3f80000002037421 */ /* 0x001fca0000000000 */
[----:B------:R-:W0:Y:S02]  /*22f0*/  ATOMS.CAST.SPIN P0, [R0], R2, R3 ;  /* 0x000000020000758d */ /* 0x000e240001800003 */
[----:B0-----:R-:W-:Y:S05]  /*2300*/  @!P0 BRA `(.L_x_422) ;  /* 0xfffffffc00ec8947 */ /* 0x001fea000383ffff */
[----:B------:R-:W-:Y:S05]  /*2310*/  BSYNC.RECONVERGENT B0 ;  /* 0x0000000000007941 */ /* 0x000fea0003800200 */
.L_x_421:
[----:B------:R-:W-:Y:S01]  /*2320*/  BSSY.RECONVERGENT B0, `(.L_x_423) ;  /* 0x0000006000007945 */ /* 0x000fe20003800200 */
.L_x_424:
[----:B------:R-:W0:Y:S01]  /*2330*/  LDS R2, [UR5] ;  /* 0x00000005ff027984 */ /* 0x000e220008000800 */
[----:B------:R-:W-:Y:S01]  /*2340*/  MOV R0, UR5 ;  /* 0x0000000500007c02 */ /* 0x000fe20008000f00 */
[----:B0-----:R-:W-:-:S05]  /*2350*/  FADD R3, R2, -1 ;  /* 0xbf80000002037421 */ /* 0x001fca0000000000 */
[----:B------:R-:W0:Y:S02]  /*2360*/  ATOMS.CAST.SPIN P0, [R0], R2, R3 ;  /* 0x000000020000758d */ /* 0x000e240001800003 */
[----:B0-----:R-:W-:Y:S05]  /*2370*/  @!P0 BRA `(.L_x_424) ;  /* 0xfffffffc00ec8947 */ /* 0x001fea000383ffff */
[----:B------:R-:W-:Y:S05]  /*2380*/  BSYNC.RECONVERGENT B0 ;  /* 0x0000000000007941 */ /* 0x000fea0003800200 */
.L_x_423:
[----:B------:R-:W-:Y:S01]  /*2390*/  BSSY.RECONVERGENT B0, `(.L_x_425) ;  /* 0x0000006000007945 */ /* 0x000fe20003800200 */
.L_x_426:
[----:B------:R-:W0:Y:S01]  /*23a0*/  LDS R2, [UR5] ;  /* 0x00000005ff027984 */ /* 0x000e220008000800 */
[----:B------:R-:W-:Y:S01]  /*23b0*/  MOV R0, UR5 ;  /* 0x0000000500007c02 */ /* 0x000fe20008000f00 */
[----:B0-----:R-:W-:-:S05]  /*23c0*/  FADD R3, R2, 1 ;  /* 0x3f80000002037421 */ /* 0x001fca0000000000 */
[----:B------:R-:W0:Y:S02]  /*23d0*/  ATOMS.CAST.SPIN P0, [R0], R2, R3 ;  /* 0x000000020000758d */ /* 0x000e240001800003 */
[----:B0-----:R-:W-:Y:S05]  /*23e0*/  @!P0 BRA `(.L_x_426) ;  /* 0xfffffffc00ec8947 */ /* 0x001fea000383ffff */
[----:B------:R-:W-:Y:S05]  /*23f0*/  BSYNC.RECONVERGENT B0 ;  /* 0x0000000000007941 */ /* 0x000fea0003800200 */
.L_x_425:
[----:B------:R-:W-:Y:S01]  /*2400*/  BSSY.RECONVERGENT B0, `(.L_x_427) ;  /* 0x0000006000007945 */ /* 0x000fe20003800200 */
.L_x_428:
[----:B------:R-:W0:Y:S01]  /*2410*/  LDS R2, [UR5] ;  /* 0x00000005ff027984 */ /* 0x000e220008000800 */
[----:B------:R-:W-:Y:S01]  /*2420*/  MOV R0, UR5 ;  /* 0x0000000500007c02 */ /* 0x000fe20008000f00 */
[----:B0-----:R-:W-:-:S05]  /*2430*/  FADD R3, R2, -1 ;  /* 0xbf80000002037421 */ /* 0x001fca0000000000 */
[----:B------:R-:W0:Y:S02]  /*2440*/  ATOMS.CAST.SPIN P0, [R0], R2, R3 ;  /* 0x000000020000758d */ /* 0x000e240001800003 */
[----:B0-----:R-:W-:Y:S05]  /*2450*/  @!P0 BRA `(.L_x_428) ;  /* 0xfffffffc00ec8947 */ /* 0x001fea000383ffff */
[----:B------:R-:W-:Y:S05]  /*2460*/  BSYNC.RECONVERGENT B0 ;  /* 0x0000000000007941 */ /* 0x000fea0003800200 */
.L_x_427:
[----:B------:R-:W-:Y:S01]  /*2470*/  BSSY.RECONVERGENT B0, `(.L_x_429) ;  /* 0x0000006000007945 */ /* 0x000fe20003800200 */
.L_x_430:
[----:B------:R-:W0:Y:S01]  /*2480*/  LDS R2, [UR5] ;  /* 0x00000005ff027984 */ /* 0x000e220008000800 */
[----:B------:R-:W-:Y:S01]  /*2490*/  MOV R0, UR5 ;  /* 0x0000000500007c02 */ /* 0x000fe20008000f00 */
[----:B0-----:R-:W-:-:S05]  /*24a0*/  FADD R3, R2, 1 ;  /* 0x3f80000002037421 */ /* 0x001fca0000000000 */
[----:B------:R-:W0:Y:S02]  /*24b0*/  ATOMS.CAST.SPIN P0, [R0], R2, R3 ;  /* 0x000000020000758d */ /* 0x000e240001800003 */
[----:B0-----:R-:W-:Y:S05]  /*24c0*/  @!P0 BRA `(.L_x_430) ;  /* 0xfffffffc00ec8947 */ /* 0x001fea000383ffff */
[----:B------:R-:W-:Y:S05]  /*24d0*/  BSYNC.RECONVERGENT B0 ;  /* 0x0000000000007941 */ /* 0x000fea0003800200 */
.L_x_429:
[----:B------:R-:W-:Y:S01]  /*24e0*/  BSSY.RECONVERGENT B0, `(.L_x_431) ;  /* 0x0000006000007945 */ /* 0x000fe20003800200 */
.L_x_432:
[----:B------:R-:W0:Y:S01]  /*24f0*/  LDS R2, [UR5] ;  /* 0x00000005ff027984 */ /* 0x000e220008000800 */
[----:B------:R-:W-:Y:S01]  /*2500*/  MOV R0, UR5 ;  /* 0x0000000500007c02 */ /* 0x000fe20008000f00 */
[----:B0-----:R-:W-:-:S05]  /*2510*/  FADD R3, R2, -1 ;  /* 0xbf80000002037421 */ /* 0x001fca0000000000 */
[----:B------:R-:W0:Y:S02]  /*2520*/  ATOMS.CAST.SPIN P0, [R0], R2, R3 ;  /* 0x000000020000758d */ /* 0x000e240001800003 */
[----:B0-----:R-:W-:Y:S05]  /*2530*/  @!P0 BRA `(.L_x_432) ;  /* 0xfffffffc00ec8947 */ /* 0x001fea000383ffff */
[----:B------:R-:W-:Y:S05]  /*2540*/  BSYNC.RECONVERGENT B0 ;  /* 0x0000000000007941 */ /* 0x000fea0003800200 */
.L_x_431:
[----:B------:R-:W-:Y:S01]  /*2550*/  BSSY.RECONVERGENT B0, `(.L_x_433) ;  /* 0x0000006000007945 */ /* 0x000fe20003800200 */
.L_x_434:
[----:B------:R-:W0:Y:S01]  /*2560*/  LDS R2, [UR5] ;  /* 0x00000005ff027984 */ /* 0x000e220008000800 */
[----:B------:R-:W-:Y:S01]  /*2570*/  MOV R0, UR5 ;  /* 0x0000000500007c02 */ /* 0x000fe20008000f00 */
[----:B0-----:R-:W-:-:S05]  /*2580*/  FADD R3, R2, 1 ;  /* 0x3f80000002037421 */ /* 0x001fca0000000000 */
[----:B------:R-:W0:Y:S02]  /*2590*/  ATOMS.CAST.SPIN P0, [R0], R2, R3 ;  /* 0x000000020000758d */ /* 0x000e240001800003 */
[----:B0-----:R-:W-:Y:S05]  /*25a0*/  @!P0 BRA `(.L_x_434) ;  /* 0xfffffffc00ec8947 */ /* 0x001fea000383ffff */
[----:B------:R-:W-:Y:S05]  /*25b0*/  BSYNC.RECONVERGENT B0 ;  /* 0x0000000000007941 */ /* 0x000fea0003800200 */
.L_x_433:
[----:B------:R-:W-:Y:S01]  /*25c0*/  BSSY.RECONVERGENT B0, `(.L_x_435) ;  /* 0x0000006000007945 */ /* 0x000fe20003800200 */
.L_x_436:
[----:B------:R-:W0:Y:S01]  /*25d0*/  LDS R2, [UR5] ;  /* 0x00000005ff027984 */ /* 0x000e220008000800 */
[----:B------:R-:W-:Y:S01]  /*25e0*/  MOV R0, UR5 ;  /* 0x0000000500007c02 */ /* 0x000fe20008000f00 */
[----:B0-----:R-:W-:-:S05]  /*25f0*/  FADD R3, R2, -1 ;  /* 0xbf80000002037421 */ /* 0x001fca0000000000 */
[----:B------:R-:W0:Y:S02]  /*2600*/  ATOMS.CAST.SPIN P0, [R0], R2, R3 ;  /* 0x000000020000758d */ /* 0x000e240001800003 */
[----:B0-----:R-:W-:Y:S05]  /*2610*/  @!P0 BRA `(.L_x_436) ;  /* 0xfffffffc00ec8947 */ /* 0x001fea000383ffff */
[----:B------:R-:W-:Y:S05]  /*2620*/  BSYNC.RECONVERGENT B0 ;  /* 0x0000000000007941 */ /* 0x000fea0003800200 */
.L_x_435:
[----:B------:R-:W-:Y:S01]  /*2630*/  BSSY.RECONVERGENT B0, `(.L_x_437) ;  /* 0x0000006000007945 */ /* 0x000fe20003800200 */
.L_x_438:
[----:B------:R-:W0:Y:S01]  /*2640*/  LDS R2, [UR5] ;  /* 0x00000005ff027984 */ /* 0x000e220008000800 */
[----:B------:R-:W-:Y:S01]  /*2650*/  MOV R0, UR5 ;  /* 0x0000000500007c02 */ /* 0x000fe20008000f00 */
[----:B0-----:R-:W-:-:S05]  /*2660*/  FADD R3, R2, 1 ;  /* 0x3f80000002037421 */ /* 0x001fca0000000000 */
[----:B------:R-:W0:Y:S02]  /*2670*/  ATOMS.CAST.SPIN P0, [R0], R2, R3 ;  /* 0x000000020000758d */ /* 0x000e240001800003 */
[----:B0-----:R-:W-:Y:S05]  /*2680*/  @!P0 BRA `(.L_x_438) ;  /* 0xfffffffc00ec8947 */ /* 0x001fea000383ffff */
[----:B------:R-:W-:Y:S05]  /*2690*/  BSYNC.RECONVERGENT B0 ;  /* 0x0000000000007941 */ /* 0x000fea0003800200 */
.L_x_437:
[----:B------:R-:W-:Y:S01]  /*26a0*/  BSSY.RECONVERGENT B0, `(.L_x_439) ;  /* 0x0000006000007945 */ /* 0x000fe20003800200 */
.L_x_440:
[----:B------:R-:W0:Y:S01]  /*26b0*/  LDS R2, [UR5] ;  /* 0x00000005ff027984 */ /* 0x000e220008000800 */
[----:B------:R-:W-:Y:S01]  /*26c0*/  MOV R0, UR5 ;  /* 0x0000000500007c02 */ /* 0x000fe20008000f00 */
[----:B0-----:R-:W-:-:S05]  /*26d0*/  FADD R3, R2, -1 ;  /* 0xbf80000002037421 */ /* 0x001fca0000000000 */
[----:B------:R-:W0:Y:S02]  /*26e0*/  ATOMS.CAST.SPIN P0, [R0], R2, R3 ;  /* 0x000000020000758d */ /* 0x000e240001800003 */
[----:B0-----:R-:W-:Y:S05]  /*26f0*/  @!P0 BRA `(.L_x_440) ;  /* 0xfffffffc00ec8947 */ /* 0x001fea000383ffff */
[----:B------:R-:W-:Y:S05]  /*2700*/  BSYNC.RECONVERGENT B0 ;  /* 0x0000000000007941 */ /* 0x000fea0003800200 */
.L_x_439:
[----:B------:R-:W-:Y:S01]  /*2710*/  BSSY.RECONVERGENT B0, `(.L_x_441) ;  /* 0x0000006000007945 */ /* 0x000fe20003800200 */
.L_x_442:
[----:B------:R-:W0:Y:S01]  /*2720*/  LDS R2, [UR5] ;  /* 0x00000005ff027984 */ /* 0x000e220008000800 */
[----:B------:R-:W-:Y:S01]  /*2730*/  MOV R0, UR5 ;  /* 0x0000000500007c02 */ /* 0x000fe20008000f00 */
[----:B0-----:R-:W-:-:S05]  /*2740*/  FADD R3, R2, 1 ;  /* 0x3f80000002037421 */ /* 0x001fca0000000000 */
[----:B------:R-:W0:Y:S02]  /*2750*/  ATOMS.CAST.SPIN P0, [R0], R2, R3 ;  /* 0x000000020000758d */ /* 0x000e240001800003 */
[----:B0-----:R-:W-:Y:S05]  /*2760*/  @!P0 BRA `(.L_x_442) ;  /* 0xfffffffc00ec8947 */ /* 0x001fea000383ffff */
[----:B------:R-:W-:Y:S05]  /*2770*/  BSYNC.RECONVERGENT B0 ;  /* 0x0000000000007941 */ /* 0x000fea0003800200 */
.L_x_441:
[----:B------:R-:W-:Y:S01]  /*2780*/  BSSY.RECONVERGENT B0, `(.L_x_443) ;  /* 0x0000006000007945 */ /* 0x000fe20003800200 */
.L_x_444:
[----:B------:R-:W0:Y:S01]  /*2790*/  LDS R2, [UR5] ;  /* 0x00000005ff027984 */ /* 0x000e220008000800 */
[----:B------:R-:W-:Y:S01]  /*27a0*/  MOV R0, UR5 ;  /* 0x0000000500007c02 */ /* 0x000fe20008000f00 */
[----:B0-----:R-:W-:-:S05]  /*27b0*/  FADD R3, R2, -1 ;  /* 0xbf80000002037421 */ /* 0x001fca0000000000 */
[----:B------:R-:W0:Y:S02]  /*27c0*/  ATOMS.CAST.SPIN P0, [R0], R2, R3 ;  /* 0x000000020000758d */ /* 0x000e240001800003 */
[----:B0-----:R-:W-:Y:S05]  /*27d0*/  @!P0 BRA `(.L_x_444) ;  /* 0xfffffffc00ec8947 */ /* 0x001fea000383ffff */
[----:B------:R-:W-:Y:S05]  /*27e0*/  BSYNC.RECONVERGENT B0 ;  /* 0x0000000000007941 */ /* 0x000fea0003800200 */
.L_x_443:
[----:B------:R-:W-:Y:S01]  /*27f0*/  BSSY.RECONVERGENT B0, `(.L_x_445) ;  /* 0x0000006000007945 */ /* 0x000fe20003800200 */
.L_x_446:
[----:B------:R-:W0:Y:S01]  /*2800*/  LDS R2, [UR5] ;  /* 0x00000005ff027984 */ /* 0x000e220008000800 */
[----:B------:R-:W-:Y:S01]  /*2810*/  MOV R0, UR5 ;  /* 0x0000000500007c02 */ /* 0x000fe20008000f00 */
[----:B0-----:R-:W-:-:S05]  /*2820*/  FADD R3, R2, 1 ;  /* 0x3f80000002037421 */ /* 0x001fca0000000000 */
[----:B------:R-:W0:Y:S02]  /*2830*/  ATOMS.CAST.SPIN P0, [R0], R2, R3 ;  /* 0x000000020000758d */ /* 0x000e240001800003 */
[----:B0-----:R-:W-:Y:S05]  /*2840*/  @!P0 BRA `(.L_x_446) ;  /* 0xfffffffc00ec8947 */ /* 0x001fea000383ffff */
[----:B------:R-:W-:Y:S05]  /*2850*/  BSYNC.RECONVERGENT B0 ;  /* 0x0000000000007941 */ /* 0x000fea0003800200 */
.L_x_445:
[----:B------:R-:W-:Y:S01]  /*2860*/  BSSY.RECONVERGENT B0, `(.L_x_447) ;  /* 0x0000006000007945 */ /* 0x000fe20003800200 */
.L_x_448:
[----:B------:R-:W0:Y:S01]  /*2870*/  LDS R2, [UR5] ;  /* 0x00000005ff027984 */ /* 0x000e220008000800 */
[----:B------:R-:W-:Y:S01]  /*2880*/  MOV R0, UR5 ;  /* 0x0000000500007c02 */ /* 0x000fe20008000f00 */
[----:B0-----:R-:W-:-:S05]  /*2890*/  FADD R3, R2, -1 ;  /* 0xbf80000002037421 */ /* 0x001fca0000000000 */
[----:B------:R-:W0:Y:S02]  /*28a0*/  ATOMS.CAST.SPIN P0, [R0], R2, R3 ;  /* 0x000000020000758d */ /* 0x000e240001800003 */
[----:B0-----:R-:W-:Y:S05]  /*28b0*/  @!P0 BRA `(.L_x_448) ;  /* 0xfffffffc00ec8947 */ /* 0x001fea000383ffff */
[----:B------:R-:W-:Y:S05]  /*28c0*/  BSYNC.RECONVERGENT B0 ;  /* 0x0000000000007941 */ /* 0x000fea0003800200 */
.L_x_447:
[----:B------:R-:W-:Y:S01]  /*28d0*/  BSSY.RECONVERGENT B0, `(.L_x_449) ;  /* 0x0000006000007945 */ /* 0x000fe20003800200 */
.L_x_450:
[----:B------:R-:W0:Y:S01]  /*28e0*/  LDS R2, [UR5] ;  /* 0x00000005ff027984 */ /* 0x000e220008000800 */
[----:B------:R-:W-:Y:S01]  /*28f0*/  MOV R0, UR5 ;  /* 0x0000000500007c02 */ /* 0x000fe20008000f00 */
[----:B0-----:R-:W-:-:S05]  /*2900*/  FADD R3, R2, 1 ;  /* 0x3f80000002037421 */ /* 0x001fca0000000000 */
[----:B------:R-:W0:Y:S02]  /*2910*/  ATOMS.CAST.SPIN P0, [R0], R2, R3 ;  /* 0x000000020000758d */ /* 0x000e240001800003 */
[----:B0-----:R-:W-:Y:S05]  /*2920*/  @!P0 BRA `(.L_x_450) ;  /* 0xfffffffc00ec8947 */ /* 0x001fea000383ffff */
[----:B------:R-:W-:Y:S05]  /*2930*/  BSYNC.RECONVERGENT B0 ;  /* 0x0000000000007941 */ /* 0x000fea0003800200 */
.L_x_449:
[----:B------:R-:W-:Y:S01]  /*2940*/  BSSY.RECONVERGENT B0, `(.L_x_451) ;  /* 0x0000006000007945 */ /* 0x000fe20003800200 */
.L_x_452:
[----:B------:R-:W0:Y:S01]  /*2950*/  LDS R2, [UR5] ;  /* 0x00000005ff027984 */ /* 0x000e220008000800 */
[----:B------:R-:W-:Y:S01]  /*2960*/  MOV R0, UR5 ;  /* 0x0000000500007c02 */ /* 0x000fe20008000f00 */
[----:B0-----:R-:W-:-:S05]  /*2970*/  FADD R3, R2, -1 ;  /* 0xbf80000002037421 */ /* 0x001fca0000000000 */
[----:B------:R-:W0:Y:S02]  /*2980*/  ATOMS.CAST.SPIN P0, [R0], R2, R3 ;  /* 0x000000020000758d */ /* 0x000e240001800003 */
[----:B0-----:R-:W-:Y:S05]  /*2990*/  @!P0 BRA `(.L_x_452) ;  /* 0xfffffffc00ec8947 */ /* 0x001fea000383ffff */
[----:B------:R-:W-:Y:S05]  /*29a0*/  BSYNC.RECONVERGENT B0 ;  /* 0x0000000000007941 */ /* 0x000fea0003800200 */
.L_x_451:
[----:B------:R-:W-:Y:S01]  /*29b0*/  BSSY.RECONVERGENT B0, `(.L_x_453) ;  /* 0x0000006000007945 */ /* 0x000fe20003800200 */
.L_x_454:
[----:B------:R-:W0:Y:S01]  /*29c0*/  LDS R2, [UR5] ;  /* 0x00000005ff027984 */ /* 0x000e220008000800 */
[----:B------:R-:W-:Y:S01]  /*29d0*/  MOV R0, UR5 ;  /* 0x0000000500007c02 */ /* 0x000fe20008000f00 */
[----:B0-----:R-:W-:-:S05]  /*29e0*/  FADD R3, R2, 1 ;  /* 0x3f80000002037421 */ /* 0x001fca0000000000 */
[----:B------:R-:W0:Y:S02]  /*29f0*/  ATOMS.CAST.SPIN P0, [R0], R2, R3 ;  /* 0x000000020000758d */ /* 0x000e240001800003 */
[----:B0-----:R-:W-:Y:S05]  /*2a00*/  @!P0 BRA `(.L_x_454) ;  /* 0xfffffffc00ec8947 */ /* 0x001fea000383ffff */
[----:B------:R-:W-:Y:S05]  /*2a10*/  BSYNC.RECONVERGENT B0 ;  /* 0x0000000000007941 */ /* 0x000fea0003800200 */
.L_x_453:
[----:B------:R-:W-:Y:S01]  /*2a20*/  BSSY.RECONVERGENT B0, `(.L_x_455) ;  /* 0x0000006000007945 */ /* 0x000fe20003800200 */
.L_x_456:
[----:B------:R-:W0:Y:S01]  /*2a30*/  LDS R2, [UR5] ;  /* 0x00000005ff027984 */ /* 0x000e220008000800 */
[----:B------:R-:W-:Y:S01]  /*2a40*/  MOV R0, UR5 ;  /* 0x0000000500007c02 */ /* 0x000fe20008000f00 */
[----:B0-----:R-:W-:-:S05]  /*2a50*/  FADD R3, R2, -1 ;  /* 0xbf80000002037421 */ /* 0x001fca0000000000 */
[----:B------:R-:W0:Y:S02]  /*2a60*/  ATOMS.CAST.SPIN P0, [R0], R2, R3 ;  /* 0x000000020000758d */ /* 0x000e240001800003 */
[----:B0-----:R-:W-:Y:S05]  /*2a70*/  @!P0 BRA `(.L_x_456) ;  /* 0xfffffffc00ec8947 */ /* 0x001fea000383ffff */
[----:B------:R-:W-:Y:S05]  /*2a80*/  BSYNC.RECONVERGENT B0 ;  /* 0x0000000000007941 */ /* 0x000fea0003800200 */
.L_x_455:
[----:B------:R-:W-:Y:S01]  /*2a90*/  BSSY.RECONVERGENT B0, `(.L_x_457) ;  /* 0x0000006000007945 */ /* 0x000fe20003800200 */
.L_x_458:
[----:B------:R-:W0:Y:S01]  /*2aa0*/  LDS R2, [UR5] ;  /* 0x00000005ff027984 */ /* 0x000e220008000800 */
[----:B------:R-:W-:Y:S01]  /*2ab0*/  MOV R0, UR5 ;  /* 0x0000000500007c02 */ /* 0x000fe20008000f00 */
[----:B0-----:R-:W-:-:S05]  /*2ac0*/  FADD R3, R2, 1 ;  /* 0x3f80000002037421 */ /* 0x001fca0000000000 */
[----:B------:R-:W0:Y:S02]  /*2ad0*/  ATOMS.CAST.SPIN P0, [R0], R2, R3 ;  /* 0x000000020000758d */ /* 0x000e240001800003 */
[----:B0-----:R-:W-:Y:S05]  /*2ae0*/  @!P0 BRA `(.L_x_458) ;  /* 0xfffffffc00ec8947 */ /* 0x001fea000383ffff */
[----:B------:R-:W-:Y:S05]  /*2af0*/  BSYNC.RECONVERGENT B0 ;  /* 0x0000000000007941 */ /* 0x000fea0003800200 */
.L_x_457:
[----:B------:R-:W-:Y:S01]  /*2b00*/  BSSY.RECONVERGENT B0, `(.L_x_459) ;  /* 0x0000006000007945 */ /* 0x000fe20003800200 */
.L_x_460:
[----:B------:R-:W0:Y:S01]  /*2b10*/  LDS R2, [UR5] ;  /* 0x00000005ff027984 */ /* 0x000e220008000800 */
[----:B------:R-:W-:Y:S01]  /*2b20*/  MOV R0, UR5 ;  /* 0x0000000500007c02 */ /* 0x000fe20008000f00 */
[----:B0-----:R-:W-:-:S05]  /*2b30*/  FADD R3, R2, -1 ;  /* 0xbf80000002037421 */ /* 0x001fca0000000000 */
[----:B------:R-:W0:Y:S02]  /*2b40*/  ATOMS.CAST.SPIN P0, [R0], R2, R3 ;  /* 0x000000020000758d */ /* 0x000e240001800003 */
[----:B0-----:R-:W-:Y:S05]  /*2b50*/  @!P0 BRA `(.L_x_460) ;  /* 0xfffffffc00ec8947 */ /* 0x001fea000383ffff */
[----:B------:R-:W-:Y:S05]  /*2b60*/  BSYNC.RECONVERGENT B0 ;  /* 0x0000000000007941 */ /* 0x000fea0003800200 */
.L_x_459:
[----:B------:R-:W-:Y:S01]  /*2b70*/  BSSY.RECONVERGENT B0, `(.L_x_461) ;  /* 0x0000006000007945 */ /* 0x000fe20003800200 */
.L_x_462:
[----:B------:R-:W0:Y:S01]  /*2b80*/  LDS R2, [UR5] ;  /* 0x00000005ff027984 */ /* 0x000e220008000800 */
[----:B------:R-:W-:Y:S01]  /*2b90*/  MOV R0, UR5 ;  /* 0x0000000500007c02 */ /* 0x000fe20008000f00 */
[----:B0-----:R-:W-:-:S05]  /*2ba0*/  FADD R3, R2, 1 ;  /* 0x3f80000002037421 */ /* 0x001fca0000000000 */
[----:B------:R-:W0:Y:S02]  /*2bb0*/  ATOMS.CAST.SPIN P0, [R0], R2, R3 ;  /* 0x000000020000758d */ /* 0x000e240001800003 */
[----:B0-----:R-:W-:Y:S05]  /*2bc0*/  @!P0 BRA `(.L_x_462) ;  /* 0xfffffffc00ec8947 */ /* 0x001fea000383ffff */
[----:B------:R-:W-:Y:S05]  /*2bd0*/  BSYNC.RECONVERGENT B0 ;  /* 0x0000000000007941 */ /* 0x000fea0003800200 */
.L_x_461:
[----:B------:R-:W-:Y:S01]  /*2be0*/  BSSY.RECONVERGENT B0, `(.L_x_463) ;  /* 0x0000006000007945 */ /* 0x000fe20003800200 */
.L_x_464:
[----:B------:R-:W0:Y:S01]  /*2bf0*/  LDS R2, [UR5] ;  /* 0x00000005ff027984 */ /* 0x000e220008000800 */
[----:B------:R-:W-:Y:S01]  /*2c00*/  MOV R0, UR5 ;  /* 0x0000000500007c02 */ /* 0x000fe20008000f00 */
[----:B0-----:R-:W-:-:S05]  /*2c10*/  FADD R3, R2, -1 ;  /* 0xbf80000002037421 */ /* 0x001fca0000000000 */
[----:B------:R-:W0:Y:S02]  /*2c20*/  ATOMS.CAST.SPIN P0, [R0], R2, R3 ;  /* 0x000000020000758d */ /* 0x000e240001800003 */
[----:B0-----:R-:W-:Y:S05]  /*2c30*/  @!P0 BRA `(.L_x_464) ;  /* 0xfffffffc00ec8947 */ /* 0x001fea000383ffff */
[----:B------:R-:W-:Y:S05]  /*2c40*/  BSYNC.RECONVERGENT B0 ;  /* 0x0000000000007941 */ /* 0x000fea0003800200 */
.L_x_463:
[----:B------:R-:W-:Y:S01]  /*2c50*/  BSSY.RECONVERGENT B0, `(.L_x_465) ;  /* 0x0000006000007945 */ /* 0x000fe20003800200 */
.L_x_466:
[----:B------:R-:W0:Y:S01]  /*2c60*/  LDS R2, [UR5] ;  /* 0x00000005ff027984 */ /* 0x000e220008000800 */
[----:B------:R-:W-:Y:S01]  /*2c70*/  MOV R0, UR5 ;  /* 0x0000000500007c02 */ /* 0x000fe20008000f00 */
[----:B0-----:R-:W-:-:S05]  /*2c80*/  FADD R3, R2, 1 ;  /* 0x3f80000002037421 */ /* 0x001fca0000000000 */
[----:B------:R-:W0:Y:S02]  /*2c90*/  ATOMS.CAST.SPIN P0, [R0], R2, R3 ;  /* 0x000000020000758d */ /* 0x000e240001800003 */
[----:B0-----:R-:W-:Y:S05]  /*2ca0*/  @!P0 BRA `(.L_x_466) ;  /* 0xfffffffc00ec8947 */ /* 0x001fea000383ffff */
[----:B------:R-:W-:Y:S05]  /*2cb0*/  BSYNC.RECONVERGENT B0 ;  /* 0x0000000000007941 */ /* 0x000fea0003800200 */
.L_x_465:
[----:B------:R-:W-:Y:S01]  /*2cc0*/  BSSY.RECONVERGENT B0, `(.L_x_467) ;  /* 0x0000006000007945 */ /* 0x000fe20003800200 */
.L_x_468:
[----:B------:R-:W0:Y:S01]  /*2cd0*/  LDS R2, [UR5] ;  /* 0x00000005ff027984 */ /* 0x000e220008000800 */
[----:B------:R-:W-:Y:S01]  /*2ce0*/  MOV R0, UR5 ;  /* 0x0000000500007c02 */ /* 0x000fe20008000f00 */
[----:B0-----:R-:W-:-:S05]  /*2cf0*/  FADD R3, R2, -1 ;  /* 0xbf80000002037421 */ /* 0x001fca0000000000 */
[----:B------:R-:W0:Y:S02]  /*2d00*/  ATOMS.CAST.SPIN P0, [R0], R2, R3 ;  /* 0x000000020000758d */ /* 0x000e240001800003 */
[----:B0-----:R-:W-:Y:S05]  /*2d10*/  @!P0 BRA `(.L_x_468) ;  /* 0xfffffffc00ec8947 */ /* 0x001fea000383ffff */
[----:B------:R-:W-:Y:S05]  /*2d20*/  BSYNC.RECONVERGENT B0 ;  /* 0x0000000000007941 */ /* 0x000fea0003800200 */
.L_x_467:
[----:B------:R-:W-:Y:S01]  /*2d30*/  BSSY.RECONVERGENT B0, `(.L_x_469) ;  /* 0x0000006000007945 */ /* 0x000fe20003800200 */
.L_x_470:
[----:B------:R-:W0:Y:S01]  /*2d40*/  LDS R2, [UR5] ;  /* 0x00000005ff027984 */ /* 0x000e220008000800 */
[----:B------:R-:W-:Y:S01]  /*2d50*/  MOV R0, UR5 ;  /* 0x0000000500007c02 */ /* 0x000fe20008000f00 */
[----:B0-----:R-:W-:-:S05]  /*2d60*/  FADD R3, R2, 1 ;  /* 0x3f80000002037421 */ /* 0x001fca0000000000 */
[----:B------:R-:W0:Y:S02]  /*2d70*/  ATOMS.CAST.SPIN P0, [R0], R2, R3 ;  /* 0x000000020000758d */ /* 0x000e240001800003 */
[----:B0-----:R-:W-:Y:S05]  /*2d80*/  @!P0 BRA `(.L_x_470) ;  /* 0xfffffffc00ec8947 */ /* 0x001fea000383ffff */
[----:B------:R-:W-:Y:S05]  /*2d90*/  BSYNC.RECONVERGENT B0 ;  /* 0x0000000000007941 */ /* 0x000fea0003800200 */
.L_x_469:
[----:B------:R-:W-:Y:S01]  /*2da0*/  BSSY.RECONVERGENT B0, `(.L_x_471) ;  /* 0x0000006000007945 */ /* 0x000fe20003800200 */
.L_x_472:
[----:B------:R-:W0:Y:S01]  /*2db0*/  LDS R2, [UR5] ;  /* 0x00000005ff027984 */ /* 0x000e220008000800 */
[----:B------:R-:W-:Y:S01]  /*2dc0*/  MOV R0, UR5 ;  /* 0x0000000500007c02 */ /* 0x000fe20008000f00 */
[----:B0-----:R-:W-:-:S05]  /*2dd0*/  FADD R3, R2, -1 ;  /* 0xbf80000002037421 */ /* 0x001fca0000000000 */
[----:B------:R-:W0:Y:S02]  /*2de0*/  ATOMS.CAST.SPIN P0, [R0], R2, R3 ;  /* 0x000000020000758d */ /* 0x000e240001800003 */
[----:B0-----:R-:W-:Y:S05]  /*2df0*/  @!P0 BRA `(.L_x_472) ;  /* 0xfffffffc00ec8947 */ /* 0x001fea000383ffff */
[----:B------:R-:W-:Y:S05]  /*2e00*/  BSYNC.RECONVERGENT B0 ;  /* 0x0000000000007941 */ /* 0x000fea0003800200 */
.L_x_471:
[----:B------:R-:W-:Y:S01]  /*2e10*/  BSSY.RECONVERGENT B0, `(.L_x_473) ;  /* 0x0000006000007945 */ /* 0x000fe20003800200 */
.L_x_474:
[----:B------:R-:W0:Y:S01]  /*2e20*/  LDS R2, [UR5] ;  /* 0x00000005ff027984 */ /* 0x000e220008000800 */
[----:B------:R-:W-:Y:S01]  /*2e30*/  MOV R0, UR5 ;  /* 0x0000000500007c02 */ /* 0x000fe20008000f00 */
[----:B0-----:R-:W-:-:S05]  /*2e40*/  FADD R3, R2, 1 ;  /* 0x3f80000002037421 */ /* 0x001fca0000000000 */
[----:B------:R-:W0:Y:S02]  /*2e50*/  ATOMS.CAST.SPIN P0, [R0], R2, R3 ;  /* 0x000000020000758d */ /* 0x000e240001800003 */
[----:B0-----:R-:W-:Y:S05]  /*2e60*/  @!P0 BRA `(.L_x_474) ;  /* 0xfffffffc00ec8947 */ /* 0x001fea000383ffff */
[----:B------:R-:W-:Y:S05]  /*2e70*/  BSYNC.RECONVERGENT B0 ;  /* 0x0000000000007941 */ /* 0x000fea0003800200 */
.L_x_473:
[----:B------:R-:W-:Y:S01]  /*2e80*/  BSSY.RECONVERGENT B0, `(.L_x_475) ;  /* 0x0000006000007945 */ /* 0x000fe20003800200 */
.L_x_476:
[----:B------:R-:W0:Y:S01]  /*2e90*/  LDS R2, [UR5] ;  /* 0x00000005ff027984 */ /* 0x000e220008000800 */
[----:B------:R-:W-:Y:S01]  /*2ea0*/  MOV R0, UR5 ;  /* 0x0000000500007c02 */ /* 0x000fe20008000f00 */
[----:B0-----:R-:W-:-:S05]  /*2eb0*/  FADD R3, R2, -1 ;  /* 0xbf80000002037421 */ /* 0x001fca0000000000 */
[----:B------:R-:W0:Y:S02]  /*2ec0*/  ATOMS.CAST.SPIN P0, [R0], R2, R3 ;  /* 0x000000020000758d */ /* 0x000e240001800003 */
[----:B0-----:R-:W-:Y:S05]  /*2ed0*/  @!P0 BRA `(.L_x_476) ;  /* 0xfffffffc00ec8947 */ /* 0x001fea000383ffff */
[----:B------:R-:W-:Y:S05]  /*2ee0*/  BSYNC.RECONVERGENT B0 ;  /* 0x0000000000007941 */ /* 0x000fea0003800200 */
.L_x_475:
[----:B------:R-:W-:Y:S01]  /*2ef0*/  BSSY.RECONVERGENT B0, `(.L_x_477) ;  /* 0x0000006000007945 */ /* 0x000fe20003800200 */
.L_x_478:
[----:B------:R-:W0:Y:S01]  /*2f00*/  LDS R2, [UR5] ;  /* 0x00000005ff027984 */ /* 0x000e220008000800 */
[----:B------:R-:W-:Y:S01]  /*2f10*/  MOV R0, UR5 ;  /* 0x0000000500007c02 */ /* 0x000fe20008000f00 */
[----:B0-----:R-:W-:-:S05]  /*2f20*/  FADD R3, R2, 1 ;  /* 0x3f80000002037421 */ /* 0x001fca0000000000 */
[----:B------:R-:W0:Y:S02]  /*2f30*/  ATOMS.CAST.SPIN P0, [R0], R2, R3 ;  /* 0x000000020000758d */ /* 0x000e240001800003 */
[----:B0-----:R-:W-:Y:S05]  /*2f40*/  @!P0 BRA `(.L_x_478) ;  /* 0xfffffffc00ec8947 */ /* 0x001fea000383ffff */
[----:B------:R-:W-:Y:S05]  /*2f50*/  BSYNC.RECONVERGENT B0 ;  /* 0x0000000000007941 */ /* 0x000fea0003800200 */
.L_x_477:
[----:B------:R-:W-:Y:S01]  /*2f60*/  BSSY.RECONVERGENT B0, `(.L_x_479) ;  /* 0x0000006000007945 */ /* 0x000fe20003800200 */
.L_x_480:
[----:B------:R-:W0:Y:S01]  /*2f70*/  LDS R2, [UR5] ;  /* 0x00000005ff027984 */ /* 0x000e220008000800 */
[----:B------:R-:W-:Y:S01]  /*2f80*/  MOV R0, UR5 ;  /* 0x0000000500007c02 */ /* 0x000fe20008000f00 */
[----:B0-----:R-:W-:-:S05]  /*2f90*/  FADD R3, R2, -1 ;  /* 0xbf80000002037421 */ /* 0x001fca0000000000 */
[----:B------:R-:W0:Y:S02]  /*2fa0*/  ATOMS.CAST.SPIN P0, [R0], R2, R3 ;  /* 0x000000020000758d */ /* 0x000e240001800003 */
[----:B0-----:R-:W-:Y:S05]  /*2fb0*/  @!P0 BRA `(.L_x_480) ;  /* 0xfffffffc00ec8947 */ /* 0x001fea000383ffff */
[----:B------:R-:W-:Y:S05]  /*2fc0*/  BSYNC.RECONVERGENT B0 ;  /* 0x0000000000007941 */ /* 0x000fea0003800200 */
.L_x_479:
[----:B------:R-:W-:Y:S01]  /*2fd0*/  BSSY.RECONVERGENT B0, `(.L_x_481) ;  /* 0x0000006000007945 */ /* 0x000fe20003800200 */
.L_x_482:
[----:B------:R-:W0:Y:S01]  /*2fe0*/  LDS R2, [UR5] ;  /* 0x00000005ff027984 */ /* 0x000e220008000800 */
[----:B------:R-:W-:Y:S01]  /*2ff0*/  MOV R0, UR5 ;  /* 0x0000000500007c02 */ /* 0x000fe20008000f00 */
[----:B0-----:R-:W-:-:S05]  /*3000*/  FADD R3, R2, 1 ;  /* 0x3f80000002037421 */ /* 0x001fca0000000000 */
[----:B------:R-:W0:Y:S02]  /*3010*/  ATOMS.CAST.SPIN P0, [R0], R2, R3 ;  /* 0x000000020000758d */ /* 0x000e240001800003 */
[----:B0-----:R-:W-:Y:S05]  /*3020*/  @!P0 BRA `(.L_x_482) ;  /* 0xfffffffc00ec8947 */ /* 0x001fea000383ffff */
[----:B------:R-:W-:Y:S05]  /*3030*/  BSYNC.RECONVERGENT B0 ;  /* 0x0000000000007941 */ /* 0x000fea0003800200 */
.L_x_481:
[----:B------:R-:W-:Y:S01]  /*3040*/  BSSY.RECONVERGENT B0, `(.L_x_483) ;  /* 0x0000006000007945 */ /* 0x000fe20003800200 */
.L_x_484:
[----:B------:R-:W0:Y:S01]  /*3050*/  LDS R2, [UR5] ;  /* 0x00000005ff027984 */ /* 0x000e220008000800 */
[----:B------:R-:W-:Y:S01]  /*3060*/  MOV R0, UR5 ;  /* 0x0000000500007c02 */ /* 0x000fe20008000f00 */
[----:B0-----:R-:W-:-:S05]  /*3070*/  FADD R3, R2, -1 ;  /* 0xbf80000002037421 */ /* 0x001fca0000000000 */
[----:B------:R-:W0:Y:S02]  /*3080*/  ATOMS.CAST.SPIN P0, [R0], R2, R3 ;  /* 0x000000020000758d */ /* 0x000e240001800003 */
[----:B0-----:R-:W-:Y:S05]  /*3090*/  @!P0 BRA `(.L_x_484) ;  /* 0xfffffffc00ec8947 */ /* 0x001fea000383ffff */
[----:B------:R-:W-:Y:S05]  /*30a0*/  BSYNC.RECONVERGENT B0 ;  /* 0x0000000000007941 */ /* 0x000fea0003800200 */
.L_x_483:
[----:B------:R-:W-:Y:S01]  /*30b0*/  BSSY.RECONVERGENT B0, `(.L_x_485) ;  /* 0x0000006000007945 */ /* 0x000fe20003800200 */
.L_x_486:
[----:B------:R-:W0:Y:S01]  /*30c0*/  LDS R2, [UR5] ;  /* 0x00000005ff027984 */ /* 0x000e220008000800 */
[----:B------:R-:W-:Y:S01]  /*30d0*/  MOV R0, UR5 ;  /* 0x0000000500007c02 */ /* 0x000fe20008000f00 */
[----:B0-----:R-:W-:-:S05]  /*30e0*/  FADD R3, R2, 1 ;  /* 0x3f80000002037421 */ /* 0x001fca0000000000 */
[----:B------:R-:W0:Y:S02]  /*30f0*/  ATOMS.CAST.SPIN P0, [R0], R2, R3 ;  /* 0x000000020000758d */ /* 0x000e240001800003 */
[----:B0-----:R-:W-:Y:S05]  /*3100*/  @!P0 BRA `(.L_x_486) ;  /* 0xfffffffc00ec8947 */ /* 0x001fea000383ffff */
[----:B------:R-:W-:Y:S05]  /*3110*/  BSYNC.RECONVERGENT B0 ;  /* 0x0000000000007941 */ /* 0x000fea0003800200 */
.L_x_485:
[----:B------:R-:W-:Y:S01]  /*3120*/  BSSY.RECONVERGENT B0, `(.L_x_487) ;  /* 0x0000006000007945 */ /* 0x000fe20003800200 */
.L_x_488:
[----:B------:R-:W0:Y:S01]  /*3130*/  LDS R2, [UR5] ;  /* 0x00000005ff027984 */ /* 0x000e220008000800 */
[----:B------:R-:W-:Y:S01]  /*3140*/  MOV R0, UR5 ;  /* 0x0000000500007c02 */ /* 0x000fe20008000f00 */
[----:B0-----:R-:W-:-:S05]  /*3150*/  FADD R3, R2, -1 ;  /* 0xbf80000002037421 */ /* 0x001fca0000000000 */
[----:B------:R-:W0:Y:S02]  /*3160*/  ATOMS.CAST.SPIN P0, [R0], R2, R3 ;  /* 0x000000020000758d */ /* 0x000e240001800003 */
[----:B0-----:R-:W-:Y:S05]  /*3170*/  @!P0 BRA `(.L_x_488) ;  /* 0xfffffffc00ec8947 */ /* 0x001fea000383ffff */
[----:B------:R-:W-:Y:S05]  /*3180*/  BSYNC.RECONVERGENT B0 ;  /* 0x0000000000007941 */ /* 0x000fea0003800200 */
.L_x_487:
[----:B------:R-:W-:Y:S01]  /*3190*/  BSSY.RECONVERGENT B0, `(.L_x_489) ;  /* 0x0000006000007945 */ /* 0x000fe20003800200 */
.L_x_490:
[----:B------:R-:W0:Y:S01]  /*31a0*/  LDS R2, [UR5] ;  /* 0x00000005ff027984 */ /* 0x000e220008000800 */
[----:B------:R-:W-:Y:S01]  /*31b0*/  MOV R0, UR5 ;  /* 0x0000000500007c02 */ /* 0x000fe20008000f00 */
[----:B0-----:R-:W-:-:S05]  /*31c0*/  FADD R3, R2, 1 ;  /* 0x3f80000002037421 */ /* 0x001fca0000000000 */
[----:B------:R-:W0:Y:S02]  /*31d0*/  ATOMS.CAST.SPIN P0, [R0], R2, R3 ;  /* 0x000000020000758d */ /* 0x000e240001800003 */
[----:B0-----:R-:W-:Y:S05]  /*31e0*/  @!P0 BRA `(.L_x_490) ;  /* 0xfffffffc00ec8947 */ /* 0x001fea000383ffff */
[----:B------:R-:W-:Y:S05]  /*31f0*/  BSYNC.RECONVERGENT B0 ;  /* 0x0000000000007941 */ /* 0x000fea0003800200 */
.L_x_489:
[----:B------:R-:W-:Y:S01]  /*3200*/  BSSY.RECONVERGENT B0, `(.L_x_491) ;  /* 0x0000006000007945 */ /* 0x000fe20003800200 */
.L_x_492:
[----:B------:R-:W0:Y:S01]  /*3210*/  LDS R2, [UR5] ;  /* 0x00000005ff027984 */ /* 0x000e220008000800 */
[----:B------:R-:W-:Y:S01]  /*3220*/  MOV R0, UR5 ;  /* 0x0000000500007c02 */ /* 0x000fe20008000f00 */
[----:B0-----:R-:W-:-:S05]  /*3230*/  FADD R3, R2, -1 ;  /* 0xbf80000002037421 */ /* 0x001fca0000000000 */
[----:B------:R-:W0:Y:S02]  /*3240*/  ATOMS.CAST.SPIN P0, [R0], R2, R3 ;  /* 0x000000020000758d */ /* 0x000e240001800003 */
[----:B0-----:R-:W-:Y:S05]  /*3250*/  @!P0 BRA `(.L_x_492) ;  /* 0xfffffffc00ec8947 */ /* 0x001fea000383ffff */
[----:B------:R-:W-:Y:S05]  /*3260*/  BSYNC.RECONVERGENT B0 ;  /* 0x0000000000007941 */ /* 0x000fea0003800200 */
.L_x_491:
[----:B------:R-:W-:Y:S01]  /*3270*/  BSSY.RECONVERGENT B0, `(.L_x_493) ;  /* 0x0000006000007945 */ /* 0x000fe20003800200 */
.L_x_494:
[----:B------:R-:W0:Y:S01]  /*3280*/  LDS R2, [UR5] ;  /* 0x00000005ff027984 */ /* 0x000e220008000800 */
[----:B------:R-:W-:Y:S01]  /*3290*/  MOV R0, UR5 ;  /* 0x0000000500007c02 */ /* 0x000fe20008000f00 */
[----:B0-----:R-:W-:-:S05]  /*32a0*/  FADD R3, R2, 1 ;  /* 0x3f80000002037421 */ /* 0x001fca0000000000 */
[----:B------:R-:W0:Y:S02]  /*32b0*/  ATOMS.CAST.SPIN P0, [R0], R2, R3 ;  /* 0x000000020000758d */ /* 0x000e240001800003 */
[----:B0-----:R-:W-:Y:S05]  /*32c0*/  @!P0 BRA `(.L_x_494) ;  /* 0xfffffffc00ec8947 */ /* 0x001fea000383ffff */
[----:B------:R-:W-:Y:S05]  /*32d0*/  BSYNC.RECONVERGENT B0 ;  /* 0x0000000000007941 */ /* 0x000fea0003800200 */
.L_x_493:
[----:B------:R-:W-:Y:S01]  /*32e0*/  BSSY.RECONVERGENT B0, `(.L_x_495) ;  /* 0x0000006000007945 */ /* 0x000fe20003800200 */
.L_x_496:
[----:B------:R-:W0:Y:S01]  /*32f0*/  LDS R2, [UR5] ;  /* 0x00000005ff027984 */ /* 0x000e220008000800 */
[----:B------:R-:W-:Y:S01]  /*3300*/  MOV R0, UR5 ;  /* 0x0000000500007c02 */ /* 0x000fe20008000f00 */
[----:B0-----:R-:W-:-:S05]  /*3310*/  FADD R3, R2, -1 ;  /* 0xbf80000002037421 */ /* 0x001fca0000000000 */
[----:B------:R-:W0:Y:S02]  /*3320*/  ATOMS.CAST.SPIN P0, [R0], R2, R3 ;  /* 0x000000020000758d */ /* 0x000e240001800003 */
[----:B0-----:R-:W-:Y:S05]  /*3330*/  @!P0 BRA `(.L_x_496) ;  /* 0xfffffffc00ec8947 */ /* 0x001fea000383ffff */
[----:B------:R-:W-:Y:S05]  /*3340*/  BSYNC.RECONVERGENT B0 ;  /* 0x0000000000007941 */ /* 0x000fea0003800200 */
.L_x_495:
[----:B------:R-:W-:Y:S01]  /*3350*/  BSSY.RECONVERGENT B0, `(.L_x_497) ;  /* 0x0000006000007945 */ /* 0x000fe20003800200 */
.L_x_498:
[----:B------:R-:W0:Y:S01]  /*3360*/  LDS R2, [UR5] ;  /* 0x00000005ff027984 */ /* 0x000e220008000800 */
[----:B------:R-:W-:Y:S01]  /*3370*/  MOV R0, UR5 ;  /* 0x0000000500007c02 */ /* 0x000fe20008000f00 */
[----:B0-----:R-:W-:-:S05]  /*3380*/  FADD R3, R2, 1 ;  /* 0x3f80000002037421 */ /* 0x001fca0000000000 */
[----:B------:R-:W0:Y:S02]  /*3390*/  ATOMS.CAST.SPIN P0, [R0], R2, R3 ;  /* 0x000000020000758d */ /* 0x000e240001800003 */
[----:B0-----:R-:W-:Y:S05]  /*33a0*/  @!P0 BRA `(.L_x_498) ;  /* 0xfffffffc00ec8947 */ /* 0x001fea000383ffff */
[----:B------:R-:W-:Y:S05]  /*33b0*/  BSYNC.RECONVERGENT B0 ;  /* 0x0000000000007941 */ /* 0x000fea0003800200 */
.L_x_497:
[----:B------:R-:W-:Y:S01]  /*33c0*/  BSSY.RECONVERGENT B0, `(.L_x_499) ;  /* 0x0000006000007945 */ /* 0x000fe20003800200 */
.L_x_500:
[----:B------:R-:W0:Y:S01]  /*33d0*/  LDS R2, [UR5] ;  /* 0x00000005ff027984 */ /* 0x000e220008000800 */
[----:B------:R-:W-:Y:S01]  /*33e0*/  MOV R0, UR5 ;  /* 0x0000000500007c02 */ /* 0x000fe20008000f00 */
[----:B0-----:R-:W-:-:S05]  /*33f0*/  FADD R3, R2, -1 ;  /* 0xbf80000002037421 */ /* 0x001fca0000000000 */
[----:B------:R-:W0:Y:S02]  /*3400*/  ATOMS.CAST.SPIN P0, [R0], R2, R3 ;  /* 0x000000020000758d */ /* 0x000e240001800003 */
[----:B0-----:R-:W-:Y:S05]  /*3410*/  @!P0 BRA `(.L_x_500) ;  /* 0xfffffffc00ec8947 */ /* 0x001fea000383ffff */
[----:B------:R-:W-:Y:S05]  /*3420*/  BSYNC.RECONVERGENT B0 ;  /* 0x0000000000007941 */ /* 0x000fea0003800200 */
.L_x_499:
[----:B------:R-:W-:Y:S01]  /*3430*/  BSSY.RECONVERGENT B0, `(.L_x_501) ;  /* 0x0000006000007945 */ /* 0x000fe20003800200 */
.L_x_502:
[----:B------:R-:W0:Y:S01]  /*3440*/  LDS R2, [UR5] ;  /* 0x00000005ff027984 */ /* 0x000e220008000800 */
[----:B------:R-:W-:Y:S01]  /*3450*/  MOV R0, UR5 ;  /* 0x0000000500007c02 */ /* 0x000fe20008000f00 */
[----:B0-----:R-:W-:-:S05]  /*3460*/  FADD R3, R2, 1 ;  /* 0x3f80000002037421 */ /* 0x001fca0000000000 */
[----:B------:R-:W0:Y:S02]  /*3470*/  ATOMS.CAST.SPIN P0, [R0], R2, R3 ;  /* 0x000000020000758d */ /* 0x000e240001800003 */
[----:B0-----:R-:W-:Y:S05]  /*3480*/  @!P0 BRA `(.L_x_502) ;  /* 0xfffffffc00ec8947 */ /* 0x001fea000383ffff */
[----:B------:R-:W-:Y:S05]  /*3490*/  BSYNC.RECONVERGENT B0 ;  /* 0x0000000000007941 */ /* 0x000fea0003800200 */
.L_x_501:
[----:B------:R-:W-:Y:S01]  /*34a0*/  BSSY.RECONVERGENT B0, `(.L_x_503) ;  /* 0x0000006000007945 */ /* 0x000fe20003800200 */
.L_x_504:
[----:B------:R-:W0:Y:S01]  /*34b0*/  LDS R2, [UR5] ;  /* 0x00000005ff027984 */ /* 0x000e220008000800 */
[----:B------:R-:W-:Y:S01]  /*34c0*/  MOV R0, UR5 ;  /* 0x0000000500007c02 */ /* 0x000fe20008000f00 */
[----:B0-----:R-:W-:-:S05]  /*34d0*/  FADD R3, R2, -1 ;  /* 0xbf80000002037421 */ /* 0x001fca0000000000 */
[----:B------:R-:W0:Y:S02]  /*34e0*/  ATOMS.CAST.SPIN P0, [R0], R2, R3 ;  /* 0x000000020000758d */ /* 0x000e240001800003 */
[----:B0-----:R-:W-:Y:S05]  /*34f0*/  @!P0 BRA `(.L_x_504) ;  /* 0xfffffffc00ec8947 */ /* 0x001fea000383ffff */
[----:B------:R-:W-:Y:S05]  /*3500*/  BSYNC.RECONVERGENT B0 ;  /* 0x0000000000007941 */ /* 0x000fea0003800200 */
.L_x_503:
[----:B------:R-:W-:Y:S01]  /*3510*/  BSSY.RECONVERGENT B0, `(.L_x_505) ;  /* 0x0000006000007945 */ /* 0x000fe20003800200 */
.L_x_506:
[----:B------:R-:W0:Y:S01]  /*3520*/  LDS R2, [UR5] ;  /* 0x00000005ff027984 */ /* 0x000e220008000800 */
[----:B------:R-:W-:Y:S01]  /*3530*/  MOV R0, UR5 ;  /* 0x0000000500007c02 */ /* 0x000fe20008000f00 */
[----:B0-----:R-:W-:-:S05]  /*3540*/  FADD R3, R2, 1 ;  /* 0x3f80000002037421 */ /* 0x001fca0000000000 */
[----:B------:R-:W0:Y:S02]  /*3550*/  ATOMS.CAST.SPIN P0, [R0], R2, R3 ;  /* 0x000000020000758d */ /* 0x000e240001800003 */
[----:B0-----:R-:W-:Y:S05]  /*3560*/  @!P0 BRA `(.L_x_506) ;  /* 0xfffffffc00ec8947 */ /* 0x001fea000383ffff */
[----:B------:R-:W-:Y:S05]  /*3570*/  BSYNC.RECONVERGENT B0 ;  /* 0x0000000000007941 */ /* 0x000fea0003800200 */
.L_x_505:
[----:B------:R-:W-:Y:S01]  /*3580*/  BSSY.RECONVERGENT B0, `(.L_x_507) ;  /* 0x0000006000007945 */ /* 0x000fe20003800200 */
.L_x_508:
[----:B------:R-:W0:Y:S01]  /*3590*/  LDS R2, [UR5] ;  /* 0x00000005ff027984 */ /* 0x000e220008000800 */
[----:B------:R-:W-:Y:S01]  /*35a0*/  MOV R0, UR5 ;  /* 0x0000000500007c02 */ /* 0x000fe20008000f00 */
[----:B0-----:R-:W-:-:S05]  /*35b0*/  FADD R3, R2, -1 ;  /* 0xbf80000002037421 */ /* 0x001fca0000000000 */
[----:B------:R-:W0:Y:S02]  /*35c0*/  ATOMS.CAST.SPIN P0, [R0], R2, R3 ;  /* 0x000000020000758d */ /* 0x000e240001800003 */
[----:B0-----:R-:W-:Y:S05]  /*35d0*/  @!P0 BRA `(.L_x_508) ;  /* 0xfffffffc00ec8947 */ /* 0x001fea000383ffff */
[----:B------:R-:W-:Y:S05]  /*35e0*/  BSYNC.RECONVERGENT B0 ;  /* 0x0000000000007941 */ /* 0x000fea0003800200 */
.L_x_507:
[----:B------:R-:W-:Y:S01]  /*35f0*/  BSSY.RECONVERGENT B0, `(.L_x_509) ;  /* 0x0000006000007945 */ /* 0x000fe20003800200 */
.L_x_510:
[----:B------:R-:W0:Y:S01]  /*3600*/  LDS R2, [UR5] ;  /* 0x00000005ff027984 */ /* 0x000e220008000800 */
[----:B------:R-:W-:Y:S01]  /*3610*/  MOV R0, UR5 ;  /* 0x0000000500007c02 */ /* 0x000fe20008000f00 */
[----:B0-----:R-:W-:-:S05]  /*3620*/  FADD R3, R2, 1 ;  /* 0x3f80000002037421 */ /* 0x001fca0000000000 */
[----:B------:R-:W0:Y:S02]  /*3630*/  ATOMS.CAST.SPIN P0, [R0], R2, R3 ;  /* 0x000000020000758d */ /* 0x000e240001800003 */
[----:B0-----:R-:W-:Y:S05]  /*3640*/  @!P0 BRA `(.L_x_510) ;  /* 0xfffffffc00ec8947 */ /* 0x001fea000383ffff */
[----:B------:R-:W-:Y:S05]  /*3650*/  BSYNC.RECONVERGENT B0 ;  /* 0x0000000000007941 */ /* 0x000fea0003800200 */
.L_x_509:
[----:B------:R-:W-:Y:S01]  /*3660*/  BSSY.RECONVERGENT B0, `(.L_x_511) ;  /* 0x0000006000007945 */ /* 0x000fe20003800200 */
.L_x_512:
[----:B------:R-:W0:Y:S01]  /*3670*/  LDS R2, [UR5] ;  /* 0x00000005ff027984 */ /* 0x000e220008000800 */
[----:B------:R-:W-:Y:S01]  /*3680*/  MOV R0, UR5 ;  /* 0x0000000500007c02 */ /* 0x000fe20008000f00 */
[----:B0-----:R-:W-:-:S05]  /*3690*/  FADD R3, R2, -1 ;  /* 0xbf80000002037421 */ /* 0x001fca0000000000 */
[----:B------:R-:W0:Y:S02]  /*36a0*/  ATOMS.CAST.SPIN P0, [R0], R2, R3 ;  /* 0x000000020000758d */ /* 0x000e240001800003 */
[----:B0-----:R-:W-:Y:S05]  /*36b0*/  @!P0 BRA `(.L_x_512) ;  /* 0xfffffffc00ec8947 */ /* 0x001fea000383ffff */
[----:B------:R-:W-:Y:S05]  /*36c0*/  BSYNC.RECONVERGENT B0 ;  /* 0x0000000000007941 */ /* 0x000fea0003800200 */
.L_x_511:
[----:B------:R-:W-:Y:S01]  /*36d0*/  BSSY.RECONVERGENT B0, `(.L_x_513) ;  /* 0x0000006000007945 */ /* 0x000fe20003800200 */
.L_x_514:
[----:B------:R-:W0:Y:S01]  /*36e0*/  LDS R2, [UR5] ;  /* 0x00000005ff027984 */ /* 0x000e220008000800 */
[----:B------:R-:W-:Y:S01]  /*36f0*/  MOV R0, UR5 ;  /* 0x0000000500007c02 */ /* 0x000fe20008000f00 */
[----:B0-----:R-:W-:-:S05]  /*3700*/  FADD R3, R2, 1 ;  /* 0x3f80000002037421 */ /* 0x001fca0000000000 */
[----:B------:R-:W0:Y:S02]  /*3710*/  ATOMS.CAST.SPIN P0, [R0], R2, R3 ;  /* 0x000000020000758d */ /* 0x000e240001800003 */
[----:B0-----:R-:W-:Y:S05]  /*3720*/  @!P0 BRA `(.L_x_514) ;  /* 0xfffffffc00ec8947 */ /* 0x001fea000383ffff */
[----:B------:R-:W-:Y:S05]  /*3730*/  BSYNC.RECONVERGENT B0 ;  /* 0x0000000000007941 */ /* 0x000fea0003800200 */
.L_x_513:
[----:B------:R-:W-:Y:S01]  /*3740*/  BSSY.RECONVERGENT B0, `(.L_x_515) ;  /* 0x0000006000007945 */ /* 0x000fe20003800200 */
.L_x_516:
[----:B------:R-:W0:Y:S01]  /*3750*/  LDS R2, [UR5] ;  /* 0x00000005ff027984 */ /* 0x000e220008000800 */
[----:B------:R-:W-:Y:S01]  /*3760*/  MOV R0, UR5 ;  /* 0x0000000500007c02 */ /* 0x000fe20008000f00 */
[----:B0-----:R-:W-:-:S05]  /*3770*/  FADD R3, R2, -1 ;  /* 0xbf80000002037421 */ /* 0x001fca0000000000 */
[----:B------:R-:W0:Y:S02]  /*3780*/  ATOMS.CAST.SPIN P0, [R0], R2, R3 ;  /* 0x000000020000758d */ /* 0x000e240001800003 */
[----:B0-----:R-:W-:Y:S05]  /*3790*/  @!P0 BRA `(.L_x_516) ;  /* 0xfffffffc00ec8947 */ /* 0x001fea000383ffff */
[----:B------:R-:W-:Y:S05]  /*37a0*/  BSYNC.RECONVERGENT B0 ;  /* 0x0000000000007941 */ /* 0x000fea0003800200 */
.L_x_515:
[----:B------:R-:W-:Y:S01]  /*37b0*/  BSSY.RECONVERGENT B0, `(.L_x_517) ;  /* 0x0000006000007945 */ /* 0x000fe20003800200 */
.L_x_518:
[----:B------:R-:W0:Y:S01]  /*37c0*/  LDS R2, [UR5] ;  /* 0x00000005ff027984 */ /* 0x000e220008000800 */
[----:B------:R-:W-:Y:S01]  /*37d0*/  MOV R0, UR5 ;  /* 0x0000000500007c02 */ /* 0x000fe20008000f00 */
[----:B0-----:R-:W-:-:S05]  /*37e0*/  FADD R3, R2, 1 ;  /* 0x3f80000002037421 */ /* 0x001fca0000000000 */
[----:B------:R-:W0:Y:S02]  /*37f0*/  ATOMS.CAST.SPIN P0, [R0], R2, R3 ;  /* 0x000000020000758d */ /* 0x000e240001800003 */
[----:B0-----:R-:W-:Y:S05]  /*3800*/  @!P0 BRA `(.L_x_518) ;  /* 0xfffffffc00ec8947 */ /* 0x001fea000383ffff */
[----:B------:R-:W-:Y:S05]  /*3810*/  BSYNC.RECONVERGENT B0 ;  /* 0x0000000000007941 */ /* 0x000fea0003800200 */
.L_x_517:
[----:B------:R-:W-:Y:S01]  /*3820*/  BSSY.RECONVERGENT B0, `(.L_x_519) ;  /* 0x0000006000007945 */ /* 0x000fe20003800200 */
.L_x_520:
[----:B------:R-:W0:Y:S01]  /*3830*/  LDS R2, [UR5] ;  /* 0x00000005ff027984 */ /* 0x000e220008000800 */
[----:B------:R-:W-:Y:S01]  /*3840*/  MOV R0, UR5 ;  /* 0x0000000500007c02 */ /* 0x000fe20008000f00 */
[----:B0-----:R-:W-:-:S05]  /*3850*/  FADD R3, R2, -1 ;  /* 0xbf80000002037421 */ /* 0x001fca0000000000 */
[----:B------:R-:W0:Y:S02]  /*3860*/  ATOMS.CAST.SPIN P0, [R0], R2, R3 ;  /* 0x000000020000758d */ /* 0x000e240001800003 */
[----:B0-----:R-:W-:Y:S05]  /*3870*/  @!P0 BRA `(.L_x_520) ;  /* 0xfffffffc00ec8947 */ /* 0x001fea000383ffff */
[----:B------:R-:W-:Y:S05]  /*3880*/  BSYNC.RECONVERGENT B0 ;  /* 0x0000000000007941 */ /* 0x000fea0003800200 */
.L_x_519:
[----:B------:R-:W-:-:S04]  /*3890*/  UIADD3 UR4, UPT, UPT, UR4, 0x40, URZ ;  /* 0x0000004004047890 */ /* 0x000fc8000fffe0ff */
[----:B------:R-:W-:-:S09]  /*38a0*/  UISETP.NE.AND UP0, UPT, UR4, 0x30d40, UPT ;  /* 0x00030d400400788c */ /* 0x000fd2000bf05270 */
[----:B------:R-:W-:Y:S05]  /*38b0*/  BRA.U.ANY !UP0, `(.L_x_521) ;  /* 0x0000000108047547 */ /* 0x000fea000b900000 */
[----:B------:R-:W-:Y:S05]  /*38c0*/  BRA `(.L_x_522) ;  /* 0xffffffc400f07947 */ /* 0x000fea000383ffff */
.L_x_521:
[----:B------:R-:W0:Y:S01]  /*38d0*/  S2R R0, SR_TID.X ;  /* 0x0000000000007919 */ /* 0x000e220000002100 */
[----:B------:R-:W1:Y:S01]  /*38e0*/  S2UR UR5, SR_CgaCtaId ;  /* 0x00000000000579c3 */ /* 0x000e620000008800 */
[----:B------:R-:W-:Y:S01]  /*38f0*/  BSSY.RECONVERGENT B0, `(.L_x_523) ;  /* 0x0000009000007945 */ /* 0x000fe20003800200 */
[----:B------:R-:W-:Y:S02]  /*3900*/  UMOV UR4, 0x400 ;  /* 0x0000040000047882 */ /* 0x000fe40000000000 */
[----:B-1----:R-:W-:Y:S01]  /*3910*/  ULEA UR4, UR5, UR4, 0x18 ;  /* 0x0000000405047291 */ /* 0x002fe2000f8ec0ff */
[----:B0-----:R-:W-:-:S13]  /*3920*/  ISETP.NE.AND P1, PT, R0, RZ, PT ;  /* 0x000000ff0000720c */ /* 0x001fda0003f25270 */
.L_x_524:
[----:B------:R-:W0:Y:S01]  /*3930*/  LDS R2, [UR4] ;  /* 0x00000004ff027984 */ /* 0x000e220008000800 */
[----:B------:R-:W-:Y:S01]  /*3940*/  MOV R0, UR4 ;  /* 0x0000000400007c02 */ /* 0x000fe20008000f00 */
[----:B0-----:R-:W-:-:S05]  /*3950*/  FADD R3, R2, 1 ;  /* 0x3f80000002037421 */ /* 0x001fca0000000000 */
[----:B------:R-:W0:Y:S02]  /*3960*/  ATOMS.CAST.SPIN P0, [R0], R2, R3 ;  /* 0x000000020000758d */ /* 0x000e240001800003 */
[----:B0-----:R-:W-:Y:S05]  /*3970*/  @!P0 BRA `(.L_x_524) ;  /* 0xfffffffc00ec8947 */ /* 0x001fea000383ffff */
[----:B------:R-:W-:Y:S05]  /*3980*/  BSYNC.RECONVERGENT B0 ;  /* 0x0000000000007941 */ /* 0x000fea0003800200 */
.L_x_523:
[----:B------:R-:W-:Y:S06]  /*3990*/  BAR.SYNC.DEFER_BLOCKING 0x0 ;  /* 0x0000000000007b1d */ /* 0x000fec0000010000 */
[----:B------:R-:W-:Y:S05]  /*39a0*/  @P1 EXIT ;  /* 0x000000000000194d */ /* 0x000fea0003800000 */
[----:B------:R-:W0:Y:S01]  /*39b0*/  LDS R5, [UR4] ;  /* 0x00000004ff057984 */ /* 0x000e220008000800 */
[----:B------:R-:W1:Y:S01]  /*39c0*/  LDC.64 R2, c[0x0][0x380] ;  /* 0x0000e000ff027b82 */ /* 0x000e620000000a00 */
[----:B------:R-:W0:Y:S01]  /*39d0*/  LDCU.64 UR6, c[0x0][0x358] ;  /* 0x00006b00ff0677ac */ /* 0x000e220008000a00 */
[----:B------:R-:W1:Y:S02]  /*39e0*/  S2R R7, SR_CTAID.X ;  /* 0x0000000000077919 */ /* 0x000e640000002500 */
[----:B-1----:R-:W-:-:S05]  /*39f0*/  IMAD.WIDE.U32 R2, R7, 0x4, R2 ;  /* 0x0000000407027825 */ /* 0x002fca00078e0002 */
[----:B0-----:R-:W-:Y:S01]  /*3a00*/  STG.E desc[UR6][R2.64], R5 ;  /* 0x0000000502007986 */ /* 0x001fe2000c101906 */
[----:B------:R-:W-:Y:S05]  /*3a10*/  EXIT ;  /* 0x000000000000794d */ /* 0x000fea0003800000 */
.L_x_525:
        /* <DEDUP_REMOVED lines=14> */
.L_x_529:


//--------------------- .nv.shared.reserved.0     --------------------------
	.section	.nv.shared.reserved.0,"aw",@nobits
	.weak		__nv_reservedSMEM_offset_0_alias
	.size		__nv_reservedSMEM_offset_0_alias, 0, 64
	.other		__nv_reservedSMEM_offset_0_alias,@"STO_CUDA_RESERVED_SHARED STV_DEFAULT"
__nv_reservedSMEM_offset_0_alias:
	.zero		0
	.zero		64


//--------------------- .nv.shared._Z11shared_gridPfi --------------------------
	.section	.nv.shared._Z11shared_gridPfi,"aw",@nobits
	.sectionflags	@""
	.align	4
.nv.shared._Z11shared_gridPfi:
	.zero		1028


//--------------------- .nv.shared._Z12shared_blockPfi --------------------------
	.section	.nv.shared._Z12shared_blockPfi,"aw",@nobits
	.sectionflags	@""
	.align	4
.nv.shared._Z12shared_blockPfi:
	.zero		1028


//--------------------- .nv.constant0._Z11global_gridPfi --------------------------
	.section	.nv.constant0._Z11global_gridPfi,"a",@progbits
	.sectionflags	@""
	.align	4
.nv.constant0._Z11global_gridPfi:
	.zero		908


//--------------------- .nv.constant0._Z11shared_gridPfi --------------------------
	.section	.nv.constant0._Z11shared_gridPfi,"a",@progbits
	.sectionflags	@""
	.align	4
.nv.constant0._Z11shared_gridPfi:
	.zero		908


//--------------------- .nv.constant0._Z12global_blockPfi --------------------------
	.section	.nv.constant0._Z12global_blockPfi,"a",@progbits
	.sectionflags	@""
	.align	4
.nv.constant0._Z12global_blockPfi:
	.zero		908


//--------------------- .nv.constant0._Z12shared_blockPfi --------------------------
	.section	.nv.constant0._Z12shared_blockPfi,"a",@progbits
	.sectionflags	@""
	.align	4
.nv.constant0._Z12shared_blockPfi:
	.zero		908


//--------------------- SYMBOLS --------------------------

	.type		.nv.reservedSmem.offset0,@object
	.size		.nv.reservedSmem.offset0,0x4
	.type		.nv.reservedSmem.cap,@object
	.size		.nv.reservedSmem.cap,0x4
